//
// Generated by NVIDIA NVVM Compiler
//
// Compiler Build ID: CL-36424714
// Cuda compilation tools, release 13.0, V13.0.88
// Based on NVVM 20.0.0
//

.version 9.0
.target sm_100
.address_size 64

	// .globl	_Z16mma_m16n8k16_ptxILi32ELi32EEvP6__halfS1_iiiPf
// _ZZ17mma_m16n8k16_ptx2ILi32ELi32EEvP6__halfS1_iiiPfE3s_a has been demoted
// _ZZ17mma_m16n8k16_ptx2ILi32ELi32EEvP6__halfS1_iiiPfE3s_b has been demoted

.visible .entry _Z16mma_m16n8k16_ptxILi32ELi32EEvP6__halfS1_iiiPf(
	.param .u64 .ptr .align 1 _Z16mma_m16n8k16_ptxILi32ELi32EEvP6__halfS1_iiiPf_param_0,
	.param .u64 .ptr .align 1 _Z16mma_m16n8k16_ptxILi32ELi32EEvP6__halfS1_iiiPf_param_1,
	.param .u32 _Z16mma_m16n8k16_ptxILi32ELi32EEvP6__halfS1_iiiPf_param_2,
	.param .u32 _Z16mma_m16n8k16_ptxILi32ELi32EEvP6__halfS1_iiiPf_param_3,
	.param .u32 _Z16mma_m16n8k16_ptxILi32ELi32EEvP6__halfS1_iiiPf_param_4,
	.param .u64 .ptr .align 1 _Z16mma_m16n8k16_ptxILi32ELi32EEvP6__halfS1_iiiPf_param_5
)
{
	.reg .b16 	%rs<13>;
	.reg .b32 	%r<38>;
	.reg .b32 	%f<9>;
	.reg .b64 	%rd<18>;

	ld.param.u64 	%rd1, [_Z16mma_m16n8k16_ptxILi32ELi32EEvP6__halfS1_iiiPf_param_0];
	ld.param.u64 	%rd2, [_Z16mma_m16n8k16_ptxILi32ELi32EEvP6__halfS1_iiiPf_param_1];
	ld.param.u64 	%rd3, [_Z16mma_m16n8k16_ptxILi32ELi32EEvP6__halfS1_iiiPf_param_5];
	cvta.to.global.u64 	%rd4, %rd2;
	cvta.to.global.u64 	%rd5, %rd1;
	mov.u32 	%r13, %tid.x;
	shr.u32 	%r14, %r13, 2;
	and.b32  	%r15, %r14, 7;
	shr.u32 	%r16, %r13, 3;
	and.b32  	%r17, %r16, 112;
	mov.u32 	%r18, %ctaid.y;
	shl.b32 	%r19, %r18, 5;
	add.s32 	%r20, %r17, %r19;
	and.b32  	%r21, %r14, 24;
	mov.u32 	%r22, %ctaid.x;
	shl.b32 	%r23, %r22, 5;
	or.b32  	%r24, %r21, %r23;
	or.b32  	%r25, %r20, %r15;
	shl.b32 	%r26, %r25, 4;
	shl.b32 	%r27, %r13, 1;
	and.b32  	%r28, %r27, 6;
	or.b32  	%r29, %r26, %r28;
	mul.wide.u32 	%rd6, %r29, 2;
	add.s64 	%rd7, %rd5, %rd6;
	ld.global.u16 	%rs1, [%rd7];
	ld.global.u16 	%rs2, [%rd7+2];
	ld.global.u16 	%rs3, [%rd7+256];
	ld.global.u16 	%rs4, [%rd7+258];
	ld.global.u16 	%rs5, [%rd7+16];
	ld.global.u16 	%rs6, [%rd7+18];
	ld.global.u16 	%rs7, [%rd7+272];
	ld.global.u16 	%rs8, [%rd7+274];
	shl.b32 	%r30, %r13, 6;
	and.b32  	%r31, %r30, 192;
	or.b32  	%r32, %r24, %r15;
	add.s32 	%r33, %r31, %r32;
	mul.wide.s32 	%rd8, %r33, 2;
	add.s64 	%rd9, %rd4, %rd8;
	ld.global.u16 	%rs9, [%rd9];
	ld.global.u16 	%rs10, [%rd9+64];
	ld.global.u16 	%rs11, [%rd9+512];
	ld.global.u16 	%rs12, [%rd9+576];
	// begin inline asm
	{  mov.b32 %r1, {%rs1,%rs2};}

	// end inline asm
	// begin inline asm
	{  mov.b32 %r2, {%rs3,%rs4};}

	// end inline asm
	// begin inline asm
	{  mov.b32 %r3, {%rs5,%rs6};}

	// end inline asm
	// begin inline asm
	{  mov.b32 %r4, {%rs7,%rs8};}

	// end inline asm
	// begin inline asm
	{  mov.b32 %r5, {%rs9,%rs10};}

	// end inline asm
	// begin inline asm
	{  mov.b32 %r6, {%rs11,%rs12};}

	// end inline asm
	mov.f32 	%f1, 0f00000000;
	mov.f32 	%f2, %f1;
	mov.f32 	%f3, %f1;
	mov.f32 	%f4, %f1;
	// begin inline asm
	mma.sync.aligned.m16n8k16.row.col.f32.f16.f16.f32  { %f1, %f2, %f3, %f4 },  { %r1, %r2, %r3, %r4 },  { %r5, %r6 },  { %f1, %f2, %f3, %f4 };
	// end inline asm
	cvta.to.global.u64 	%rd10, %rd3;
	shl.b32 	%r34, %r25, 5;
	or.b32  	%r35, %r24, %r28;
	add.s32 	%r36, %r34, %r35;
	mul.wide.s32 	%rd11, %r36, 4;
	add.s64 	%rd12, %rd10, %rd11;
	st.global.f32 	[%rd12], %f1;
	or.b32  	%r37, %r35, 1;
	st.global.f32 	[%rd12+4], %f2;
	st.global.f32 	[%rd12+1024], %f3;
	cvt.s64.s32 	%rd13, %r37;
	cvt.u64.u32 	%rd14, %r34;
	add.s64 	%rd15, %rd14, %rd13;
	shl.b64 	%rd16, %rd15, 2;
	add.s64 	%rd17, %rd10, %rd16;
	st.global.f32 	[%rd17+1024], %f4;
	ret;

}
	// .globl	_Z17mma_m16n8k16_ptx2ILi32ELi32EEvP6__halfS1_iiiPf
.visible .entry _Z17mma_m16n8k16_ptx2ILi32ELi32EEvP6__halfS1_iiiPf(
	.param .u64 .ptr .align 1 _Z17mma_m16n8k16_ptx2ILi32ELi32EEvP6__halfS1_iiiPf_param_0,
	.param .u64 .ptr .align 1 _Z17mma_m16n8k16_ptx2ILi32ELi32EEvP6__halfS1_iiiPf_param_1,
	.param .u32 _Z17mma_m16n8k16_ptx2ILi32ELi32EEvP6__halfS1_iiiPf_param_2,
	.param .u32 _Z17mma_m16n8k16_ptx2ILi32ELi32EEvP6__halfS1_iiiPf_param_3,
	.param .u32 _Z17mma_m16n8k16_ptx2ILi32ELi32EEvP6__halfS1_iiiPf_param_4,
	.param .u64 .ptr .align 1 _Z17mma_m16n8k16_ptx2ILi32ELi32EEvP6__halfS1_iiiPf_param_5
)
{
	.reg .pred 	%p<28>;
	.reg .b16 	%rs<9>;
	.reg .b32 	%r<229>;
	.reg .b32 	%f<87>;
	.reg .b64 	%rd<39>;
	// demoted variable
	.shared .align 2 .b8 _ZZ17mma_m16n8k16_ptx2ILi32ELi32EEvP6__halfS1_iiiPfE3s_a[1024];
	// demoted variable
	.shared .align 2 .b8 _ZZ17mma_m16n8k16_ptx2ILi32ELi32EEvP6__halfS1_iiiPfE3s_b[1024];
	ld.param.u64 	%rd4, [_Z17mma_m16n8k16_ptx2ILi32ELi32EEvP6__halfS1_iiiPf_param_0];
	ld.param.u64 	%rd5, [_Z17mma_m16n8k16_ptx2ILi32ELi32EEvP6__halfS1_iiiPf_param_1];
	ld.param.u32 	%r92, [_Z17mma_m16n8k16_ptx2ILi32ELi32EEvP6__halfS1_iiiPf_param_3];
	ld.param.u32 	%r93, [_Z17mma_m16n8k16_ptx2ILi32ELi32EEvP6__halfS1_iiiPf_param_4];
	ld.param.u64 	%rd3, [_Z17mma_m16n8k16_ptx2ILi32ELi32EEvP6__halfS1_iiiPf_param_5];
	cvta.to.global.u64 	%rd1, %rd4;
	cvta.to.global.u64 	%rd2, %rd5;
	mov.u32 	%r1, %tid.x;
	shr.u32 	%r94, %r1, 3;
	and.b32  	%r2, %r94, 112;
	shr.u32 	%r3, %r1, 2;
	and.b32  	%r4, %r3, 24;
	mov.u32 	%r95, %ctaid.y;
	shl.b32 	%r5, %r95, 5;
	mov.u32 	%r96, %ctaid.x;
	shl.b32 	%r6, %r96, 5;
	shr.u32 	%r7, %r1, 1;
	shl.b32 	%r8, %r1, 3;
	and.b32  	%r9, %r8, 8;
	mov.u32 	%r10, %ntid.x;
	shr.u32 	%r11, %r10, 1;
	shr.u32 	%r12, %r10, 2;
	setp.lt.s32 	%p1, %r93, 1;
	mov.f32 	%f83, 0f00000000;
	mov.f32 	%f84, %f83;
	mov.f32 	%f85, %f83;
	mov.f32 	%f86, %f83;
	@%p1 bra 	$L__BB1_45;
	and.b32  	%r99, %r8, 24;
	shl.b32 	%r100, %r9, 1;
	mov.u32 	%r101, _ZZ17mma_m16n8k16_ptx2ILi32ELi32EEvP6__halfS1_iiiPfE3s_a;
	add.s32 	%r13, %r101, %r100;
	add.s32 	%r14, %r7, %r5;
	shl.b32 	%r102, %r8, 1;
	and.b32  	%r103, %r102, 48;
	mov.u32 	%r104, _ZZ17mma_m16n8k16_ptx2ILi32ELi32EEvP6__halfS1_iiiPfE3s_b;
	add.s32 	%r15, %r104, %r103;
	add.s32 	%r16, %r99, %r6;
	and.b32  	%r105, %r1, 15;
	add.s32 	%r106, %r2, %r105;
	shl.b32 	%r107, %r106, 5;
	add.s32 	%r108, %r101, %r107;
	shl.b32 	%r109, %r7, 1;
	and.b32  	%r110, %r109, 16;
	add.s32 	%r17, %r108, %r110;
	shl.b32 	%r111, %r1, 6;
	and.b32  	%r112, %r111, 960;
	add.s32 	%r113, %r104, %r112;
	shl.b32 	%r114, %r4, 1;
	add.s32 	%r18, %r113, %r114;
	max.u32 	%r115, %r11, 32;
	max.u32 	%r116, %r12, 16;
	cvt.u16.u32 	%rs3, %r115;
	add.s16 	%rs4, %rs3, -1;
	cvt.u16.u32 	%rs5, %r11;
	div.u16 	%rs1, %rs4, %rs5;
	cvt.u32.u16 	%r117, %rs1;
	add.s32 	%r118, %r117, 1;
	and.b32  	%r19, %r118, 3;
	and.b32  	%r119, %r118, 131068;
	cvt.u16.u32 	%rs6, %r116;
	add.s16 	%rs7, %rs6, -1;
	cvt.u16.u32 	%rs8, %r12;
	div.u16 	%rs2, %rs7, %rs8;
	cvt.u32.u16 	%r120, %rs2;
	add.s32 	%r121, %r120, 1;
	and.b32  	%r20, %r121, 3;
	and.b32  	%r21, %r121, 131068;
	shl.b32 	%r122, %r11, 1;
	add.s32 	%r123, %r14, %r122;
	mad.lo.s32 	%r22, %r93, %r123, %r9;
	mul.lo.s32 	%r124, %r93, %r11;
	shl.b32 	%r23, %r124, 2;
	mad.lo.s32 	%r125, %r11, 3, %r14;
	mad.lo.s32 	%r24, %r93, %r125, %r9;
	add.s32 	%r25, %r11, %r7;
	add.s32 	%r126, %r25, %r5;
	mad.lo.s32 	%r26, %r93, %r126, %r9;
	shl.b32 	%r27, %r11, 2;
	shl.b32 	%r28, %r11, 7;
	shl.b32 	%r29, %r7, 5;
	mad.lo.s32 	%r30, %r93, %r14, %r9;
	neg.s32 	%r31, %r119;
	mov.f32 	%f86, 0f00000000;
	mov.b32 	%r209, 0;
	mov.f32 	%f85, %f86;
	mov.f32 	%f84, %f86;
	mov.f32 	%f83, %f86;
$L__BB1_2:
	setp.lt.u16 	%p2, %rs1, 3;
	add.s32 	%r35, %r209, %r9;
	mov.b32 	%r223, 0;
	@%p2 bra 	$L__BB1_13;
	shl.b32 	%r129, %r11, 1;
	add.s32 	%r216, %r7, %r129;
	mad.lo.s32 	%r215, %r11, 3, %r7;
	add.s32 	%r221, %r22, %r209;
	add.s32 	%r220, %r24, %r209;
	add.s32 	%r219, %r26, %r209;
	add.s32 	%r213, %r30, %r209;
	mov.b32 	%r223, 0;
	mov.u32 	%r212, %r31;
	mov.u32 	%r214, %r7;
	mov.u32 	%r217, %r13;
	mov.u32 	%r218, %r25;
$L__BB1_4:
	setp.gt.u32 	%p3, %r214, 31;
	@%p3 bra 	$L__BB1_6;
	add.s32 	%r130, %r217, %r29;
	mul.wide.u32 	%rd6, %r213, 2;
	add.s64 	%rd7, %rd1, %rd6;
	ld.global.v4.f32 	{%f15, %f16, %f17, %f18}, [%rd7];
	st.shared.v4.f32 	[%r130], {%f15, %f16, %f17, %f18};
$L__BB1_6:
	setp.gt.u32 	%p4, %r218, 31;
	@%p4 bra 	$L__BB1_8;
	shl.b32 	%r131, %r25, 5;
	add.s32 	%r132, %r217, %r131;
	mul.wide.u32 	%rd8, %r219, 2;
	add.s64 	%rd9, %rd1, %rd8;
	ld.global.v4.f32 	{%f19, %f20, %f21, %f22}, [%rd9];
	st.shared.v4.f32 	[%r132], {%f19, %f20, %f21, %f22};
$L__BB1_8:
	add.s32 	%r53, %r223, %r11;
	setp.gt.u32 	%p5, %r216, 31;
	@%p5 bra 	$L__BB1_10;
	shl.b32 	%r133, %r11, 6;
	add.s32 	%r134, %r133, %r29;
	add.s32 	%r135, %r217, %r134;
	mul.wide.u32 	%rd10, %r221, 2;
	add.s64 	%rd11, %rd1, %rd10;
	ld.global.v4.f32 	{%f23, %f24, %f25, %f26}, [%rd11];
	st.shared.v4.f32 	[%r135], {%f23, %f24, %f25, %f26};
$L__BB1_10:
	add.s32 	%r54, %r53, %r11;
	setp.gt.u32 	%p6, %r215, 31;
	@%p6 bra 	$L__BB1_12;
	mad.lo.s32 	%r136, %r11, 96, %r29;
	add.s32 	%r137, %r217, %r136;
	mul.wide.u32 	%rd12, %r220, 2;
	add.s64 	%rd13, %rd1, %rd12;
	ld.global.v4.f32 	{%f27, %f28, %f29, %f30}, [%rd13];
	st.shared.v4.f32 	[%r137], {%f27, %f28, %f29, %f30};
$L__BB1_12:
	add.s32 	%r138, %r54, %r11;
	add.s32 	%r223, %r138, %r11;
	add.s32 	%r221, %r221, %r23;
	add.s32 	%r220, %r220, %r23;
	add.s32 	%r219, %r219, %r23;
	add.s32 	%r218, %r218, %r27;
	add.s32 	%r217, %r217, %r28;
	add.s32 	%r216, %r216, %r27;
	add.s32 	%r215, %r215, %r27;
	add.s32 	%r214, %r214, %r27;
	add.s32 	%r213, %r213, %r23;
	add.s32 	%r212, %r212, 4;
	setp.ne.s32 	%p7, %r212, 0;
	@%p7 bra 	$L__BB1_4;
$L__BB1_13:
	setp.eq.s32 	%p8, %r19, 0;
	@%p8 bra 	$L__BB1_22;
	add.s32 	%r67, %r223, %r7;
	setp.gt.u32 	%p9, %r67, 31;
	@%p9 bra 	$L__BB1_16;
	shl.b32 	%r139, %r67, 5;
	add.s32 	%r140, %r13, %r139;
	add.s32 	%r141, %r14, %r223;
	mad.lo.s32 	%r142, %r141, %r93, %r35;
	mul.wide.u32 	%rd14, %r142, 2;
	add.s64 	%rd15, %rd1, %rd14;
	ld.global.v4.f32 	{%f31, %f32, %f33, %f34}, [%rd15];
	st.shared.v4.f32 	[%r140], {%f31, %f32, %f33, %f34};
$L__BB1_16:
	setp.eq.s32 	%p10, %r19, 1;
	add.s32 	%r68, %r223, %r11;
	@%p10 bra 	$L__BB1_22;
	add.s32 	%r69, %r67, %r11;
	setp.gt.u32 	%p11, %r69, 31;
	@%p11 bra 	$L__BB1_19;
	shl.b32 	%r143, %r69, 5;
	add.s32 	%r144, %r13, %r143;
	add.s32 	%r145, %r14, %r68;
	mad.lo.s32 	%r146, %r145, %r93, %r35;
	mul.wide.u32 	%rd16, %r146, 2;
	add.s64 	%rd17, %rd1, %rd16;
	ld.global.v4.f32 	{%f35, %f36, %f37, %f38}, [%rd17];
	st.shared.v4.f32 	[%r144], {%f35, %f36, %f37, %f38};
$L__BB1_19:
	setp.eq.s32 	%p12, %r19, 2;
	@%p12 bra 	$L__BB1_22;
	add.s32 	%r70, %r69, %r11;
	setp.gt.u32 	%p13, %r70, 31;
	@%p13 bra 	$L__BB1_22;
	shl.b32 	%r147, %r70, 5;
	add.s32 	%r148, %r13, %r147;
	add.s32 	%r149, %r68, %r11;
	add.s32 	%r150, %r14, %r149;
	mad.lo.s32 	%r151, %r150, %r93, %r35;
	mul.wide.u32 	%rd18, %r151, 2;
	add.s64 	%rd19, %rd1, %rd18;
	ld.global.v4.f32 	{%f39, %f40, %f41, %f42}, [%rd19];
	st.shared.v4.f32 	[%r148], {%f39, %f40, %f41, %f42};
$L__BB1_22:
	setp.lt.u16 	%p14, %rs2, 3;
	mov.b32 	%r226, 0;
	@%p14 bra 	$L__BB1_33;
	mov.b32 	%r226, 0;
	mov.u32 	%r225, %r226;
$L__BB1_24:
	add.s32 	%r73, %r226, %r3;
	setp.gt.u32 	%p15, %r73, 15;
	@%p15 bra 	$L__BB1_26;
	shl.b32 	%r154, %r73, 6;
	add.s32 	%r155, %r15, %r154;
	add.s32 	%r156, %r73, %r209;
	mad.lo.s32 	%r157, %r156, %r92, %r16;
	mul.wide.s32 	%rd20, %r157, 2;
	add.s64 	%rd21, %rd2, %rd20;
	ld.global.v4.f32 	{%f43, %f44, %f45, %f46}, [%rd21];
	st.shared.v4.f32 	[%r155], {%f43, %f44, %f45, %f46};
$L__BB1_26:
	add.s32 	%r74, %r73, %r12;
	setp.gt.u32 	%p16, %r74, 15;
	@%p16 bra 	$L__BB1_28;
	shl.b32 	%r158, %r74, 6;
	add.s32 	%r159, %r15, %r158;
	add.s32 	%r160, %r74, %r209;
	mad.lo.s32 	%r161, %r160, %r92, %r16;
	mul.wide.s32 	%rd22, %r161, 2;
	add.s64 	%rd23, %rd2, %rd22;
	ld.global.v4.f32 	{%f47, %f48, %f49, %f50}, [%rd23];
	st.shared.v4.f32 	[%r159], {%f47, %f48, %f49, %f50};
$L__BB1_28:
	add.s32 	%r75, %r74, %r12;
	setp.gt.u32 	%p17, %r75, 15;
	@%p17 bra 	$L__BB1_30;
	shl.b32 	%r162, %r75, 6;
	add.s32 	%r163, %r15, %r162;
	add.s32 	%r164, %r75, %r209;
	mad.lo.s32 	%r165, %r164, %r92, %r16;
	mul.wide.s32 	%rd24, %r165, 2;
	add.s64 	%rd25, %rd2, %rd24;
	ld.global.v4.f32 	{%f51, %f52, %f53, %f54}, [%rd25];
	st.shared.v4.f32 	[%r163], {%f51, %f52, %f53, %f54};
$L__BB1_30:
	add.s32 	%r76, %r75, %r12;
	setp.gt.u32 	%p18, %r76, 15;
	@%p18 bra 	$L__BB1_32;
	shl.b32 	%r166, %r76, 6;
	add.s32 	%r167, %r15, %r166;
	add.s32 	%r168, %r76, %r209;
	mad.lo.s32 	%r169, %r168, %r92, %r16;
	mul.wide.s32 	%rd26, %r169, 2;
	add.s64 	%rd27, %rd2, %rd26;
	ld.global.v4.f32 	{%f55, %f56, %f57, %f58}, [%rd27];
	st.shared.v4.f32 	[%r167], {%f55, %f56, %f57, %f58};
$L__BB1_32:
	and.b32  	%r170, %r10, 2044;
	add.s32 	%r226, %r170, %r226;
	add.s32 	%r225, %r225, 4;
	setp.ne.s32 	%p19, %r225, %r21;
	@%p19 bra 	$L__BB1_24;
$L__BB1_33:
	setp.eq.s32 	%p20, %r20, 0;
	@%p20 bra 	$L__BB1_42;
	add.s32 	%r80, %r226, %r3;
	setp.gt.u32 	%p21, %r80, 15;
	@%p21 bra 	$L__BB1_36;
	shl.b32 	%r171, %r80, 6;
	add.s32 	%r172, %r15, %r171;
	add.s32 	%r173, %r80, %r209;
	mad.lo.s32 	%r174, %r173, %r92, %r16;
	mul.wide.s32 	%rd28, %r174, 2;
	add.s64 	%rd29, %rd2, %rd28;
	ld.global.v4.f32 	{%f59, %f60, %f61, %f62}, [%rd29];
	st.shared.v4.f32 	[%r172], {%f59, %f60, %f61, %f62};
$L__BB1_36:
	setp.eq.s32 	%p22, %r20, 1;
	@%p22 bra 	$L__BB1_42;
	add.s32 	%r81, %r80, %r12;
	setp.gt.u32 	%p23, %r81, 15;
	@%p23 bra 	$L__BB1_39;
	shl.b32 	%r175, %r81, 6;
	add.s32 	%r176, %r15, %r175;
	add.s32 	%r177, %r81, %r209;
	mad.lo.s32 	%r178, %r177, %r92, %r16;
	mul.wide.s32 	%rd30, %r178, 2;
	add.s64 	%rd31, %rd2, %rd30;
	ld.global.v4.f32 	{%f63, %f64, %f65, %f66}, [%rd31];
	st.shared.v4.f32 	[%r176], {%f63, %f64, %f65, %f66};
$L__BB1_39:
	setp.eq.s32 	%p24, %r20, 2;
	@%p24 bra 	$L__BB1_42;
	add.s32 	%r82, %r81, %r12;
	setp.gt.u32 	%p25, %r82, 15;
	@%p25 bra 	$L__BB1_42;
	shl.b32 	%r179, %r82, 6;
	add.s32 	%r180, %r15, %r179;
	add.s32 	%r181, %r82, %r209;
	mad.lo.s32 	%r182, %r181, %r92, %r16;
	mul.wide.s32 	%rd32, %r182, 2;
	add.s64 	%rd33, %rd2, %rd32;
	ld.global.v4.f32 	{%f67, %f68, %f69, %f70}, [%rd33];
	st.shared.v4.f32 	[%r180], {%f67, %f68, %f69, %f70};
$L__BB1_42:
	and.b32  	%r188, %r1, 31;
	setp.gt.u32 	%p26, %r188, 15;
	bar.sync 	0;
	// begin inline asm
	ldmatrix.sync.aligned.x4.m8n8.shared.b16 {%r183, %r184, %r185, %r186}, [%r17];
	// end inline asm
	@%p26 bra 	$L__BB1_44;
	// begin inline asm
	ldmatrix.sync.aligned.x2.trans.m8n8.shared.b16 {%r228, %r227}, [%r18];
	// end inline asm
$L__BB1_44:
	// begin inline asm
	mma.sync.aligned.m16n8k16.row.col.f32.f16.f16.f32  { %f83, %f84, %f85, %f86 },  { %r183, %r184, %r185, %r186 },  { %r228, %r227 },  { %f83, %f84, %f85, %f86 };
	// end inline asm
	bar.sync 	0;
	add.s32 	%r209, %r209, 16;
	setp.lt.s32 	%p27, %r209, %r93;
	@%p27 bra 	$L__BB1_2;
$L__BB1_45:
	cvta.to.global.u64 	%rd34, %rd3;
	and.b32  	%r198, %r1, 31;
	shr.u32 	%r199, %r198, 2;
	add.s32 	%r200, %r2, %r5;
	add.s32 	%r201, %r200, %r199;
	shl.b32 	%r202, %r1, 1;
	and.b32  	%r203, %r202, 6;
	add.s32 	%r204, %r4, %r6;
	add.s32 	%r205, %r204, %r203;
	mad.lo.s32 	%r206, %r92, %r201, %r205;
	mul.wide.s32 	%rd35, %r206, 4;
	add.s64 	%rd36, %rd34, %rd35;
	st.global.f32 	[%rd36], %f83;
	st.global.f32 	[%rd36+4], %f84;
	shl.b32 	%r207, %r92, 3;
	add.s32 	%r208, %r206, %r207;
	mul.wide.s32 	%rd37, %r208, 4;
	add.s64 	%rd38, %rd34, %rd37;
	st.global.f32 	[%rd38], %f85;
	st.global.f32 	[%rd38+4], %f86;
	ret;

}


// ===== COMPILED SASS (sm_100) =====

	.target	sm_100

	.elftype	@"ET_EXEC"


//--------------------- .note.nv.tkinfo           --------------------------
	.section	.note.nv.tkinfo,"",@"SHT_NOTE"
	.sectionflags	@"SHF_NOTE_NV_TKINFO"
	.tkinfo
        /*0018*/ 	.word	0x00000002
        /*0030*/ 	.string	""
        /*0030*/ 	.string	"ptxas"
        /*0030*/ 	.string	"Cuda compilation tools, release 13.0, V13.0.88"
        /*0030*/ 	.string	"Build cuda_13.0.r13.0/compiler.36424714_0"
        /*0030*/ 	.string	"-arch sm_100 -m 64 "



//--------------------- .note.nv.cuinfo           --------------------------
	.section	.note.nv.cuinfo,"",@"SHT_NOTE"
	.sectionflags	@"SHF_NOTE_NV_CUINFO"
        /*0018*/ 	.short	0x0002
        /*001a*/ 	.short	0x0064
        /*001c*/ 	.short	0x0082
	.zero		2


//--------------------- .nv.info                  --------------------------
	.section	.nv.info,"",@"SHT_CUDA_INFO"
	.align	4


	//----- nvinfo : EIATTR_REGCOUNT
	.align		4
        /*0000*/ 	.byte	0x04, 0x2f
        /*0002*/ 	.short	(.L_1 - .L_0)
	.align		4
.L_0:
        /*0004*/ 	.word	index@(_Z16mma_m16n8k16_ptxILi32ELi32EEvP6__halfS1_iiiPf)
        /*0008*/ 	.word	0x00000018


	//----- nvinfo : EIATTR_FRAME_SIZE
	.align		4
.L_1:
        /*000c*/ 	.byte	0x04, 0x11
        /*000e*/ 	.short	(.L_3 - .L_2)
	.align		4
.L_2:
        /*0010*/ 	.word	index@(_Z16mma_m16n8k16_ptxILi32ELi32EEvP6__halfS1_iiiPf)
        /*0014*/ 	.word	0x00000000


	//----- nvinfo : EIATTR_REGCOUNT
	.align		4
.L_3:
        /*0018*/ 	.byte	0x04, 0x2f
        /*001a*/ 	.short	(.L_5 - .L_4)
	.align		4
.L_4:
        /*001c*/ 	.word	index@(_Z17mma_m16n8k16_ptx2ILi32ELi32EEvP6__halfS1_iiiPf)
        /*0020*/ 	.word	0x00000028


	//----- nvinfo : EIATTR_FRAME_SIZE
	.align		4
.L_5:
        /*0024*/ 	.byte	0x04, 0x11
        /*0026*/ 	.short	(.L_7 - .L_6)
	.align		4
.L_6:
        /*0028*/ 	.word	index@($__internal_0_$__cuda_sm20_div_u16)
        /*002c*/ 	.word	0x00000000


	//----- nvinfo : EIATTR_FRAME_SIZE
	.align		4
.L_7:
        /*0030*/ 	.byte	0x04, 0x11
        /*0032*/ 	.short	(.L_9 - .L_8)
	.align		4
.L_8:
        /*0034*/ 	.word	index@(_Z17mma_m16n8k16_ptx2ILi32ELi32EEvP6__halfS1_iiiPf)
        /*0038*/ 	.word	0x00000000


	//----- nvinfo : EIATTR_MIN_STACK_SIZE
	.align		4
.L_9:
        /*003c*/ 	.byte	0x04, 0x12
        /*003e*/ 	.short	(.L_11 - .L_10)
	.align		4
.L_10:
        /*0040*/ 	.word	index@(_Z17mma_m16n8k16_ptx2ILi32ELi32EEvP6__halfS1_iiiPf)
        /*0044*/ 	.word	0x00000000


	//----- nvinfo : EIATTR_MIN_STACK_SIZE
	.align		4
.L_11:
        /*0048*/ 	.byte	0x04, 0x12
        /*004a*/ 	.short	(.L_13 - .L_12)
	.align		4
.L_12:
        /*004c*/ 	.word	index@(_Z16mma_m16n8k16_ptxILi32ELi32EEvP6__halfS1_iiiPf)
        /*0050*/ 	.word	0x00000000
.L_13:


//--------------------- .nv.compat                --------------------------
	.section	.nv.compat,"",@"SHT_CUDA_COMPAT_INFO"
	.align	4
        /*0000*/ 	.byte	0x02, 0x09, 0x00, 0x00, 0x02, 0x02, 0x01, 0x00, 0x02, 0x05, 0x05, 0x00, 0x03, 0x07, 0x01, 0x01
        /*0010*/ 	.byte	0x02, 0x03, 0x00, 0x00, 0x02, 0x06, 0x01, 0x00, 0x04, 0x0b, 0x08, 0x00, 0x01, 0x00, 0x00, 0x00
        /*0020*/ 	.byte	0x00, 0x00, 0x00, 0x00


//--------------------- .nv.info._Z17mma_m16n8k16_ptx2ILi32ELi32EEvP6__halfS1_iiiPf --------------------------
	.section	.nv.info._Z17mma_m16n8k16_ptx2ILi32ELi32EEvP6__halfS1_iiiPf,"",@"SHT_CUDA_INFO"
	.sectionflags	@""
	.align	4


	//----- nvinfo : EIATTR_CUDA_API_VERSION
	.align		4
        /*0000*/ 	.byte	0x04, 0x37
        /*0002*/ 	.short	(.L_15 - .L_14)
.L_14:
        /*0004*/ 	.word	0x00000082


	//----- nvinfo : EIATTR_KPARAM_INFO
	.align		4
.L_15:
        /*0008*/ 	.byte	0x04, 0x17
        /*000a*/ 	.short	(.L_17 - .L_16)
.L_16:
        /*000c*/ 	.word	0x00000000
        /*0010*/ 	.short	0x0005
        /*0012*/ 	.short	0x0020
        /*0014*/ 	.byte	0x00, 0xf5, 0x21, 0x00


	//----- nvinfo : EIATTR_KPARAM_INFO
	.align		4
.L_17:
        /*0018*/ 	.byte	0x04, 0x17
        /*001a*/ 	.short	(.L_19 - .L_18)
.L_18:
        /*001c*/ 	.word	0x00000000
        /*0020*/ 	.short	0x0004
        /*0022*/ 	.short	0x0018
        /*0024*/ 	.byte	0x00, 0xf0, 0x11, 0x00


	//----- nvinfo : EIATTR_KPARAM_INFO
	.align		4
.L_19:
        /*0028*/ 	.byte	0x04, 0x17
        /*002a*/ 	.short	(.L_21 - .L_20)
.L_20:
        /*002c*/ 	.word	0x00000000
        /*0030*/ 	.short	0x0003
        /*0032*/ 	.short	0x0014
        /*0034*/ 	.byte	0x00, 0xf0, 0x11, 0x00


	//----- nvinfo : EIATTR_KPARAM_INFO
	.align		4
.L_21:
        /*0038*/ 	.byte	0x04, 0x17
        /*003a*/ 	.short	(.L_23 - .L_22)
.L_22:
        /*003c*/ 	.word	0x00000000
        /*0040*/ 	.short	0x0002
        /*0042*/ 	.short	0x0010
        /*0044*/ 	.byte	0x00, 0xf0, 0x11, 0x00


	//----- nvinfo : EIATTR_KPARAM_INFO
	.align		4
.L_23:
        /*0048*/ 	.byte	0x04, 0x17
        /*004a*/ 	.short	(.L_25 - .L_24)
.L_24:
        /*004c*/ 	.word	0x00000000
        /*0050*/ 	.short	0x0001
        /*0052*/ 	.short	0x0008
        /*0054*/ 	.byte	0x00, 0xf5, 0x21, 0x00


	//----- nvinfo : EIATTR_KPARAM_INFO
	.align		4
.L_25:
        /*0058*/ 	.byte	0x04, 0x17
        /*005a*/ 	.short	(.L_27 - .L_26)
.L_26:
        /*005c*/ 	.word	0x00000000
        /*0060*/ 	.short	0x0000
        /*0062*/ 	.short	0x0000
        /*0064*/ 	.byte	0x00, 0xf5, 0x21, 0x00


	//----- nvinfo : EIATTR_SPARSE_MMA_MASK
	.align		4
.L_27:
        /*0068*/ 	.byte	0x03, 0x50
        /*006a*/ 	.short	0x0000


	//----- nvinfo : EIATTR_MAXREG_COUNT
	.align		4
        /*006c*/ 	.byte	0x03, 0x1b
        /*006e*/ 	.short	0x00ff


	//----- nvinfo : EIATTR_NUM_BARRIERS
	.align		4
        /*0070*/ 	.byte	0x02, 0x4c
        /*0072*/ 	.byte	0x01
	.zero		1


	//----- nvinfo : EIATTR_MERCURY_ISA_VERSION
	.align		4
        /*0074*/ 	.byte	0x03, 0x5f
        /*0076*/ 	.short	0x0101


	//----- nvinfo : EIATTR_VRC_CTA_INIT_COUNT
	.align		4
        /*0078*/ 	.byte	0x02, 0x4a
	.zero		1
	.zero		1


	//----- nvinfo : EIATTR_EXIT_INSTR_OFFSETS
	.align		4
        /*007c*/ 	.byte	0x04, 0x1c
        /*007e*/ 	.short	(.L_29 - .L_28)


	//   ....[0]....
.L_28:
        /*0080*/ 	.word	0x00003730


	//----- nvinfo : EIATTR_CRS_STACK_SIZE
	.align		4
.L_29:
        /*0084*/ 	.byte	0x04, 0x1e
        /*0086*/ 	.short	(.L_31 - .L_30)
.L_30:
        /*0088*/ 	.word	0x00000000


	//----- nvinfo : EIATTR_CBANK_PARAM_SIZE
	.align		4
.L_31:
        /*008c*/ 	.byte	0x03, 0x19
        /*008e*/ 	.short	0x0028


	//----- nvinfo : EIATTR_PARAM_CBANK
	.align		4
        /*0090*/ 	.byte	0x04, 0x0a
        /*0092*/ 	.short	(.L_33 - .L_32)
	.align		4
.L_32:
        /*0094*/ 	.word	index@(.nv.constant0._Z17mma_m16n8k16_ptx2ILi32ELi32EEvP6__halfS1_iiiPf)
        /*0098*/ 	.short	0x0380
        /*009a*/ 	.short	0x0028


	//----- nvinfo : EIATTR_SW_WAR
	.align		4
.L_33:
        /*009c*/ 	.byte	0x04, 0x36
        /*009e*/ 	.short	(.L_35 - .L_34)
.L_34:
        /*00a0*/ 	.word	0x00000008
.L_35:


//--------------------- .nv.info._Z16mma_m16n8k16_ptxILi32ELi32EEvP6__halfS1_iiiPf --------------------------
	.section	.nv.info._Z16mma_m16n8k16_ptxILi32ELi32EEvP6__halfS1_iiiPf,"",@"SHT_CUDA_INFO"
	.sectionflags	@""
	.align	4


	//----- nvinfo : EIATTR_CUDA_API_VERSION
	.align		4
        /*0000*/ 	.byte	0x04, 0x37
        /*0002*/ 	.short	(.L_37 - .L_36)
.L_36:
        /*0004*/ 	.word	0x00000082


	//----- nvinfo : EIATTR_KPARAM_INFO
	.align		4
.L_37:
        /*0008*/ 	.byte	0x04, 0x17
        /*000a*/ 	.short	(.L_39 - .L_38)
.L_38:
        /*000c*/ 	.word	0x00000000
        /*0010*/ 	.short	0x0005
        /*0012*/ 	.short	0x0020
        /*0014*/ 	.byte	0x00, 0xf5, 0x21, 0x00


	//----- nvinfo : EIATTR_KPARAM_INFO
	.align		4
.L_39:
        /*0018*/ 	.byte	0x04, 0x17
        /*001a*/ 	.short	(.L_41 - .L_40)
.L_40:
        /*001c*/ 	.word	0x00000000
        /*0020*/ 	.short	0x0004
        /*0022*/ 	.short	0x0018
        /*0024*/ 	.byte	0x00, 0xf0, 0x11, 0x00


	//----- nvinfo : EIATTR_KPARAM_INFO
	.align		4
.L_41:
        /*0028*/ 	.byte	0x04, 0x17
        /*002a*/ 	.short	(.L_43 - .L_42)
.L_42:
        /*002c*/ 	.word	0x00000000
        /*0030*/ 	.short	0x0003
        /*0032*/ 	.short	0x0014
        /*0034*/ 	.byte	0x00, 0xf0, 0x11, 0x00


	//----- nvinfo : EIATTR_KPARAM_INFO
	.align		4
.L_43:
        /*0038*/ 	.byte	0x04, 0x17
        /*003a*/ 	.short	(.L_45 - .L_44)
.L_44:
        /*003c*/ 	.word	0x00000000
        /*0040*/ 	.short	0x0002
        /*0042*/ 	.short	0x0010
        /*0044*/ 	.byte	0x00, 0xf0, 0x11, 0x00


	//----- nvinfo : EIATTR_KPARAM_INFO
	.align		4
.L_45:
        /*0048*/ 	.byte	0x04, 0x17
        /*004a*/ 	.short	(.L_47 - .L_46)
.L_46:
        /*004c*/ 	.word	0x00000000
        /*0050*/ 	.short	0x0001
        /*0052*/ 	.short	0x0008
        /*0054*/ 	.byte	0x00, 0xf5, 0x21, 0x00


	//----- nvinfo : EIATTR_KPARAM_INFO
	.align		4
.L_47:
        /*0058*/ 	.byte	0x04, 0x17
        /*005a*/ 	.short	(.L_49 - .L_48)
.L_48:
        /*005c*/ 	.word	0x00000000
        /*0060*/ 	.short	0x0000
        /*0062*/ 	.short	0x0000
        /*0064*/ 	.byte	0x00, 0xf5, 0x21, 0x00


	//----- nvinfo : EIATTR_SPARSE_MMA_MASK
	.align		4
.L_49:
        /*0068*/ 	.byte	0x03, 0x50
        /*006a*/ 	.short	0x0000


	//----- nvinfo : EIATTR_MAXREG_COUNT
	.align		4
        /*006c*/ 	.byte	0x03, 0x1b
        /*006e*/ 	.short	0x00ff


	//----- nvinfo : EIATTR_MERCURY_ISA_VERSION
	.align		4
        /*0070*/ 	.byte	0x03, 0x5f
        /*0072*/ 	.short	0x0101


	//----- nvinfo : EIATTR_VRC_CTA_INIT_COUNT
	.align		4
        /*0074*/ 	.byte	0x02, 0x4a
	.zero		1
	.zero		1


	//----- nvinfo : EIATTR_EXIT_INSTR_OFFSETS
	.align		4
        /*0078*/ 	.byte	0x04, 0x1c
        /*007a*/ 	.short	(.L_51 - .L_50)


	//   ....[0]....
.L_50:
        /*007c*/ 	.word	0x000003a0


	//----- nvinfo : EIATTR_CBANK_PARAM_SIZE
	.align		4
.L_51:
        /*0080*/ 	.byte	0x03, 0x19
        /*0082*/ 	.short	0x0028


	//----- nvinfo : EIATTR_PARAM_CBANK
	.align		4
        /*0084*/ 	.byte	0x04, 0x0a
        /*0086*/ 	.short	(.L_53 - .L_52)
	.align		4
.L_52:
        /*0088*/ 	.word	index@(.nv.constant0._Z16mma_m16n8k16_ptxILi32ELi32EEvP6__halfS1_iiiPf)
        /*008c*/ 	.short	0x0380
        /*008e*/ 	.short	0x0028


	//----- nvinfo : EIATTR_SW_WAR
	.align		4
.L_53:
        /*0090*/ 	.byte	0x04, 0x36
        /*0092*/ 	.short	(.L_55 - .L_54)
.L_54:
        /*0094*/ 	.word	0x00000008
.L_55:


//--------------------- .nv.callgraph             --------------------------
	.section	.nv.callgraph,"",@"SHT_CUDA_CALLGRAPH"
	.align	4
	.sectionentsize	8
	.align		4
        /*0000*/ 	.word	0x00000000
	.align		4
        /*0004*/ 	.word	0xffffffff
	.align		4
        /*0008*/ 	.word	0x00000000
	.align		4
        /*000c*/ 	.word	0xfffffffe
	.align		4
        /*0010*/ 	.word	0x00000000
	.align		4
        /*0014*/ 	.word	0xfffffffd
	.align		4
        /*0018*/ 	.word	0x00000000
	.align		4
        /*001c*/ 	.word	0xfffffffc


//--------------------- .text._Z17mma_m16n8k16_ptx2ILi32ELi32EEvP6__halfS1_iiiPf --------------------------
	.section	.text._Z17mma_m16n8k16_ptx2ILi32ELi32EEvP6__halfS1_iiiPf,"ax",@progbits
	.align	128
        .global         _Z17mma_m16n8k16_ptx2ILi32ELi32EEvP6__halfS1_iiiPf
        .type           _Z17mma_m16n8k16_ptx2ILi32ELi32EEvP6__halfS1_iiiPf,@function
        .size           _Z17mma_m16n8k16_ptx2ILi32ELi32EEvP6__halfS1_iiiPf,(.L_x_27 - _Z17mma_m16n8k16_ptx2ILi32ELi32EEvP6__halfS1_iiiPf)
        .other          _Z17mma_m16n8k16_ptx2ILi32ELi32EEvP6__halfS1_iiiPf,@"STO_CUDA_ENTRY STV_DEFAULT"
_Z17mma_m16n8k16_ptx2ILi32ELi32EEvP6__halfS1_iiiPf:
.text._Z17mma_m16n8k16_ptx2ILi32ELi32EEvP6__halfS1_iiiPf:
[----:B------:R-:W-:Y:S01]  /*0000*/  LDC R1, c[0x0][0x37c] ;  /* 0x0000df00ff017b82 */ /* 0x000fe20000000800 */
[----:B------:R-:W0:Y:S01]  /*0010*/  S2R R0, SR_TID.X ;  /* 0x0000000000007919 */ /* 0x000e220000002100 */
[----:B------:R-:W1:Y:S01]  /*0020*/  LDCU UR4, c[0x0][0x398] ;  /* 0x00007300ff0477ac */ /* 0x000e620008000800 */
[----:B------:R-:W-:Y:S02]  /*0030*/  CS2R R8, SRZ ;  /* 0x0000000000087805 */ /* 0x000fe4000001ff00 */
[----:B------:R-:W-:Y:S01]  /*0040*/  CS2R R10, SRZ ;  /* 0x00000000000a7805 */ /* 0x000fe2000001ff00 */
[----:B------:R-:W2:Y:S01]  /*0050*/  S2R R2, SR_CTAID.Y ;  /* 0x0000000000027919 */ /* 0x000ea20000002600 */
[----:B------:R-:W3:Y:S01]  /*0060*/  LDCU.64 UR12, c[0x0][0x358] ;  /* 0x00006b00ff0c77ac */ /* 0x000ee20008000a00 */
[----:B------:R-:W4:Y:S01]  /*0070*/  S2R R3, SR_CTAID.X ;  /* 0x0000000000037919 */ /* 0x000f220000002500 */
[----:B------:R-:W0:Y:S01]  /*0080*/  LDCU UR16, c[0x0][0x360] ;  /* 0x00006c00ff1077ac */ /* 0x000e220008000800 */
[----:B-1----:R-:W-:Y:S01]  /*0090*/  UISETP.GE.AND UP0, UPT, UR4, 0x1, UPT ;  /* 0x000000010400788c */ /* 0x002fe2000bf06270 */
[----:B0-----:R-:W-:-:S08]  /*00a0*/  SHF.R.U32.HI R30, RZ, 0x2, R0 ;  /* 0x00000002ff1e7819 */ /* 0x001fd00000011600 */
[----:B---3--:R-:W-:Y:S05]  /*00b0*/  BRA.U !UP0, `(.L_x_0) ;  /* 0x0000003508447547 */ /* 0x008fea000b800000 */
[----:B------:R-:W0:Y:S01]  /*00c0*/  S2UR UR6, SR_CgaCtaId ;  /* 0x00000000000679c3 */ /* 0x000e220000008800 */
[----:B------:R-:W-:Y:S01]  /*00d0*/  USHF.R.U32.HI UR14, URZ, 0x1, UR16 ;  /* 0x00000001ff0e7899 */ /* 0x000fe20008011610 */
[C---:B------:R-:W-:Y:S01]  /*00e0*/  IMAD.SHL.U32 R5, R0.reuse, 0x10, RZ ;  /* 0x0000001000057824 */ /* 0x040fe200078e00ff */
[----:B------:R-:W-:Y:S01]  /*00f0*/  UMOV UR4, 0x400 ;  /* 0x0000040000047882 */ /* 0x000fe20000000000 */
[----:B------:R-:W-:Y:S01]  /*0100*/  SHF.L.U32 R4, R0, 0x3, RZ ;  /* 0x0000000300047819 */ /* 0x000fe200000006ff */
[----:B------:R-:W-:Y:S01]  /*0110*/  UISETP.LT.U32.AND UP0, UPT, UR14, 0x20, UPT ;  /* 0x000000200e00788c */ /* 0x000fe2000bf01070 */
[----:B------:R-:W-:Y:S01]  /*0120*/  SHF.R.U32.HI R6, RZ, 0x1, R0 ;  /* 0x00000001ff067819 */ /* 0x000fe20000011600 */
[----:B------:R-:W-:Y:S01]  /*0130*/  USHF.R.U32.HI UR15, URZ, 0x2, UR16 ;  /* 0x00000002ff0f7899 */ /* 0x000fe20008011610 */
[----:B------:R-:W-:Y:S01]  /*0140*/  LOP3.LUT R5, R5, 0x30, RZ, 0xc0, !PT ;  /* 0x0000003005057812 */ /* 0x000fe200078ec0ff */
[----:B------:R-:W-:Y:S01]  /*0150*/  USEL UR5, UR14, 0x20, !UP0 ;  /* 0x000000200e057887 */ /* 0x000fe2000c000000 */
[C---:B------:R-:W-:Y:S01]  /*0160*/  LOP3.LUT R29, R4.reuse, 0x8, RZ, 0xc0, !PT ;  /* 0x00000008041d7812 */ /* 0x040fe200078ec0ff */
[----:B------:R-:W-:Y:S01]  /*0170*/  UISETP.LT.U32.AND UP1, UPT, UR15, 0x10, UPT ;  /* 0x000000100f00788c */ /* 0x000fe2000bf21070 */
[----:B------:R-:W-:Y:S01]  /*0180*/  LOP3.LUT R26, R4, 0x18, RZ, 0xc0, !PT ;  /* 0x00000018041a7812 */ /* 0x000fe200078ec0ff */
[----:B------:R-:W-:Y:S01]  /*0190*/  ULOP3.LUT UR8, UR14, 0xffff, URZ, 0xc0, !UPT ;  /* 0x0000ffff0e087892 */ /* 0x000fe2000f8ec0ff */
[----:B------:R-:W-:-:S02]  /*01a0*/  MOV R9, 0x250 ;  /* 0x0000025000097802 */ /* 0x000fc40000000f00 */
[----:B----4-:R-:W-:Y:S01]  /*01b0*/  LEA R26, R3, R26, 0x5 ;  /* 0x0000001a031a7211 */ /* 0x010fe200078e28ff */
[----:B0-----:R-:W-:Y:S02]  /*01c0*/  ULEA UR7, UR6, UR4, 0x18 ;  /* 0x0000000406077291 */ /* 0x001fe4000f8ec0ff */
[----:B------:R-:W-:-:S04]  /*01d0*/  UIADD3 UR4, UPT, UPT, UR4, 0x400, URZ ;  /* 0x0000040004047890 */ /* 0x000fc8000fffe0ff */
[----:B------:R-:W-:Y:S01]  /*01e0*/  ULEA UR4, UR6, UR4, 0x18 ;  /* 0x0000000406047291 */ /* 0x000fe2000f8ec0ff */
[----:B------:R-:W-:Y:S01]  /*01f0*/  LEA R28, R29, UR7, 0x1 ;  /* 0x000000071d1c7c11 */ /* 0x000fe2000f8e08ff */
[----:B------:R-:W-:Y:S02]  /*0200*/  UIADD3 UR6, UPT, UPT, UR5, -0x1, URZ ;  /* 0xffffffff05067890 */ /* 0x000fe4000fffe0ff */
[----:B------:R-:W-:Y:S02]  /*0210*/  USEL UR5, UR15, 0x10, !UP1 ;  /* 0x000000100f057887 */ /* 0x000fe4000c800000 */
[----:B------:R-:W-:Y:S01]  /*0220*/  VIADD R27, R5, UR4 ;  /* 0x00000004051b7c36 */ /* 0x000fe20008000000 */
[----:B------:R-:W-:-:S12]  /*0230*/  ULOP3.LUT UR6, UR6, 0xffff, URZ, 0xc0, !UPT ;  /* 0x0000ffff06067892 */ /* 0x000fd8000f8ec0ff */
[----:B--2---:R-:W-:Y:S05]  /*0240*/  CALL.REL.NOINC `($__internal_0_$__cuda_sm20_div_u16) ;  /* 0x00000034003c7944 */ /* 0x004fea0003c00000 */
[----:B------:R-:W-:Y:S01]  /*0250*/  ULOP3.LUT UR4, UR9, 0xffff, URZ, 0xc0, !UPT ;  /* 0x0000ffff09047892 */ /* 0x000fe2000f8ec0ff */
[----:B------:R-:W-:Y:S01]  /*0260*/  MOV R9, 0x2e0 ;  /* 0x000002e000097802 */ /* 0x000fe20000000f00 */
[----:B------:R-:W-:Y:S02]  /*0270*/  UIADD3 UR5, UPT, UPT, UR5, -0x1, URZ ;  /* 0xffffffff05057890 */ /* 0x000fe4000fffe0ff */
[----:B------:R-:W-:Y:S02]  /*0280*/  UIADD3 UR4, UPT, UPT, UR4, 0x1, URZ ;  /* 0x0000000104047890 */ /* 0x000fe4000fffe0ff */
[----:B------:R-:W-:Y:S02]  /*0290*/  ULOP3.LUT UR8, UR15, 0xffff, URZ, 0xc0, !UPT ;  /* 0x0000ffff0f087892 */ /* 0x000fe4000f8ec0ff */
[----:B------:R-:W-:Y:S02]  /*02a0*/  ULOP3.LUT UR6, UR5, 0xffff, URZ, 0xc0, !UPT ;  /* 0x0000ffff05067892 */ /* 0x000fe4000f8ec0ff */
[----:B------:R-:W-:Y:S01]  /*02b0*/  ULOP3.LUT UR10, UR4, 0x1fffc, URZ, 0xc0, !UPT ;  /* 0x0001fffc040a7892 */ /* 0x000fe2000f8ec0ff */
[----:B------:R-:W-:-:S11]  /*02c0*/  UMOV UR7, UR9 ;  /* 0x0000000900077c82 */ /* 0x000fd60008000000 */
[----:B------:R-:W-:Y:S05]  /*02d0*/  CALL.REL.NOINC `($__internal_0_$__cuda_sm20_div_u16) ;  /* 0x0000003400187944 */ /* 0x000fea0003c00000 */
[----:B------:R-:W0:Y:S01]  /*02e0*/  LDCU UR5, c[0x0][0x398] ;  /* 0x00007300ff0577ac */ /* 0x000e220008000800 */
[C---:B------:R-:W-:Y:S01]  /*02f0*/  IADD3 R24, PT, PT, R6.reuse, UR14, RZ ;  /* 0x0000000e06187c10 */ /* 0x040fe2000fffe0ff */
[----:B------:R-:W-:Y:S01]  /*0300*/  IMAD.SHL.U32 R6, R6, 0x20, RZ ;  /* 0x0000002006067824 */ /* 0x000fe200078e00ff */
[----:B------:R-:W-:Y:S01]  /*0310*/  CS2R R10, SRZ ;  /* 0x00000000000a7805 */ /* 0x000fe2000001ff00 */
[----:B------:R-:W-:Y:S01]  /*0320*/  ULOP3.LUT UR4, UR9, 0xffff, URZ, 0xc0, !UPT ;  /* 0x0000ffff09047892 */ /* 0x000fe2000f8ec0ff */
[----:B------:R-:W-:Y:S01]  /*0330*/  CS2R R8, SRZ ;  /* 0x0000000000087805 */ /* 0x000fe2000001ff00 */
[----:B------:R-:W-:Y:S02]  /*0340*/  IMAD R4, R2, 0x20, R24 ;  /* 0x0000002002047824 */ /* 0x000fe400078e0218 */
[----:B------:R-:W-:-:S04]  /*0350*/  UIADD3 UR4, UPT, UPT, UR4, 0x1, URZ ;  /* 0x0000000104047890 */ /* 0x000fc8000fffe0ff */
[----:B------:R-:W-:Y:S02]  /*0360*/  ULOP3.LUT UR17, UR4, 0x3, URZ, 0xc0, !UPT ;  /* 0x0000000304117892 */ /* 0x000fe4000f8ec0ff */
[----:B------:R-:W-:-:S03]  /*0370*/  ULOP3.LUT UR11, UR4, 0x1fffc, URZ, 0xc0, !UPT ;  /* 0x0001fffc040b7892 */ /* 0x000fc6000f8ec0ff */
[----:B------:R-:W-:Y:S01]  /*0380*/  UMOV UR4, URZ ;  /* 0x000000ff00047c82 */ /* 0x000fe20008000000 */
[----:B0-----:R-:W-:Y:S01]  /*0390*/  MOV R25, UR5 ;  /* 0x0000000500197c02 */ /* 0x001fe20008000f00 */
[----:B------:R-:W-:-:S04]  /*03a0*/  IMAD R7, R4, UR5, R29 ;  /* 0x0000000504077c24 */ /* 0x000fc8000f8e021d */
[----:B------:R-:W-:-:S07]  /*03b0*/  IMAD R25, R25, UR14, RZ ;  /* 0x0000000e19197c24 */ /* 0x000fce000f8e02ff */
.L_x_24:
[----:B------:R-:W-:Y:S01]  /*03c0*/  ULOP3.LUT UR5, UR7, 0xffff, URZ, 0xc0, !UPT ;  /* 0x0000ffff07057892 */ /* 0x000fe2000f8ec0ff */
[----:B------:R-:W-:-:S03]  /*03d0*/  MOV R20, RZ ;  /* 0x000000ff00147202 */ /* 0x000fc60000000f00 */
[----:B------:R-:W-:-:S09]  /*03e0*/  UISETP.GE.U32.AND UP0, UPT, UR5, 0x3, UPT ;  /* 0x000000030500788c */ /* 0x000fd2000bf06070 */
[----:B------:R-:W-:Y:S05]  /*03f0*/  BRA.U !UP0, `(.L_x_1) ;  /* 0x0000001508647547 */ /* 0x000fea000b800000 */
[----:B------:R-:W0:Y:S01]  /*0400*/  LDCU UR8, c[0x0][0x398] ;  /* 0x00007300ff0877ac */ /* 0x000e220008000800 */
[----:B------:R-:W-:Y:S01]  /*0410*/  SHF.R.U32.HI R35, RZ, 0x1, R0 ;  /* 0x00000001ff237819 */ /* 0x000fe20000011600 */
[----:B------:R-:W-:Y:S01]  /*0420*/  IMAD.U32 R13, RZ, RZ, UR14 ;  /* 0x0000000eff0d7e24 */ /* 0x000fe2000f8e00ff */
[----:B------:R-:W-:Y:S01]  /*0430*/  MOV R15, UR14 ;  /* 0x0000000e000f7c02 */ /* 0x000fe20008000f00 */
[----:B------:R-:W-:Y:S01]  /*0440*/  UIADD3 UR6, UPT, UPT, -UR10, URZ, URZ ;  /* 0x000000ff0a067290 */ /* 0x000fe2000fffe1ff */
[----:B------:R-:W-:Y:S01]  /*0450*/  MOV R22, UR14 ;  /* 0x0000000e00167c02 */ /* 0x000fe20008000f00 */
[----:B------:R-:W-:Y:S01]  /*0460*/  IMAD R12, R2, 0x20, R35 ;  /* 0x00000020020c7824 */ /* 0x000fe200078e0223 */
[----:B------:R-:W-:Y:S01]  /*0470*/  IADD3 R34, PT, PT, R7, UR4, RZ ;  /* 0x0000000407227c10 */ /* 0x000fe2000fffe0ff */
[----:B------:R-:W-:Y:S01]  /*0480*/  UISETP.GE.AND UP0, UPT, UR6, URZ, UPT ;  /* 0x000000ff0600728c */ /* 0x000fe2000bf06270 */
[----:B------:R-:W-:Y:S01]  /*0490*/  IMAD.U32 R18, RZ, RZ, UR14 ;  /* 0x0000000eff127e24 */ /* 0x000fe2000f8e00ff */
[----:B------:R-:W-:Y:S01]  /*04a0*/  MOV R33, R28 ;  /* 0x0000001c00217202 */ /* 0x000fe20000000f00 */
[--C-:B------:R-:W-:Y:S01]  /*04b0*/  IMAD R16, R15, 0x3, R12.reuse ;  /* 0x000000030f107824 */ /* 0x100fe200078e020c */
[----:B------:R-:W-:Y:S01]  /*04c0*/  MOV R32, R24 ;  /* 0x0000001800207202 */ /* 0x000fe20000000f00 */
[----:B------:R-:W-:Y:S01]  /*04d0*/  IMAD R14, R13, 0x2, R12 ;  /* 0x000000020d0e7824 */ /* 0x000fe200078e020c */
[----:B------:R-:W-:Y:S01]  /*04e0*/  UIADD3 UR5, UPT, UPT, -UR10, URZ, URZ ;  /* 0x000000ff0a057290 */ /* 0x000fe2000fffe1ff */
[----:B------:R-:W-:-:S02]  /*04f0*/  IMAD.MOV.U32 R20, RZ, RZ, RZ ;  /* 0x000000ffff147224 */ /* 0x000fc400078e00ff */
[----:B------:R-:W-:Y:S02]  /*0500*/  IMAD R31, R18, 0x2, R35 ;  /* 0x00000002121f7824 */ /* 0x000fe400078e0223 */
[--C-:B0-----:R-:W-:Y:S02]  /*0510*/  IMAD R12, R12, UR8, R29.reuse ;  /* 0x000000080c0c7c24 */ /* 0x101fe4000f8e021d */
[--C-:B------:R-:W-:Y:S02]  /*0520*/  IMAD R16, R16, UR8, R29.reuse ;  /* 0x0000000810107c24 */ /* 0x100fe4000f8e021d */
[----:B------:R-:W-:Y:S01]  /*0530*/  IMAD R14, R14, UR8, R29 ;  /* 0x000000080e0e7c24 */ /* 0x000fe2000f8e021d */
[----:B------:R-:W-:Y:S01]  /*0540*/  IADD3 R36, PT, PT, R12, UR4, RZ ;  /* 0x000000040c247c10 */ /* 0x000fe2000fffe0ff */
[----:B------:R-:W-:Y:S01]  /*0550*/  IMAD R22, R22, 0x3, R35 ;  /* 0x0000000316167824 */ /* 0x000fe200078e0223 */
[----:B------:R-:W-:Y:S01]  /*0560*/  IADD3 R21, PT, PT, R16, UR4, RZ ;  /* 0x0000000410157c10 */ /* 0x000fe2000fffe0ff */
[----:B------:R-:W-:Y:S01]  /*0570*/  VIADD R23, R14, UR4 ;  /* 0x000000040e177c36 */ /* 0x000fe20008000000 */
[----:B------:R-:W-:Y:S06]  /*0580*/  BRA.U UP0, `(.L_x_2) ;  /* 0x0000001100447547 */ /* 0x000fec000b800000 */
[----:B------:R-:W-:Y:S02]  /*0590*/  UIADD3 UR6, UPT, UPT, -UR5, URZ, URZ ;  /* 0x000000ff05067290 */ /* 0x000fe4000fffe1ff */
[----:B------:R-:W-:Y:S02]  /*05a0*/  UPLOP3.LUT UP0, UPT, UPT, UPT, UPT, 0x80, 0x8 ;  /* 0x000000000008789c */ /* 0x000fe40003f0f070 */
[----:B------:R-:W-:-:S09]  /*05b0*/  UISETP.GT.AND UP1, UPT, UR6, 0xc, UPT ;  /* 0x0000000c0600788c */ /* 0x000fd2000bf24270 */
[----:B------:R-:W-:Y:S05]  /*05c0*/  BRA.U !UP1, `(.L_x_3) ;  /* 0x0000000909bc7547 */ /* 0x000fea000b800000 */
[----:B------:R-:W-:-:S11]  /*05d0*/  UPLOP3.LUT UP0, UPT, UPT, UPT, UPT, 0x40, 0x4 ;  /* 0x000000000004789c */ /* 0x000fd60003f0e870 */
.L_x_4:
[----:B------:R-:W-:-:S13]  /*05e0*/  ISETP.GT.U32.AND P0, PT, R35, 0x1f, PT ;  /* 0x0000001f2300780c */ /* 0x000fda0003f04070 */
[----:B------:R-:W0:Y:S02]  /*05f0*/  @!P0 LDC.64 R12, c[0x0][0x380] ;  /* 0x0000e000ff0c8b82 */ /* 0x000e240000000a00 */
[----:B0-----:R-:W-:-:S06]  /*0600*/  @!P0 IMAD.WIDE.U32 R12, R36, 0x2, R12 ;  /* 0x00000002240c8825 */ /* 0x001fcc00078e000c */
[----:B------:R-:W2:Y:S01]  /*0610*/  @!P0 LDG.E.128 R12, desc[UR12][R12.64] ;  /* 0x0000000c0c0c8981 */ /* 0x000ea2000c1e1d00 */
[----:B------:R-:W-:Y:S01]  /*0620*/  ISETP.GT.U32.AND P1, PT, R32, 0x1f, PT ;  /* 0x0000001f2000780c */ /* 0x000fe20003f24070 */
[----:B------:R-:W-:-:S05]  /*0630*/  @!P0 IMAD.IADD R37, R6, 0x1, R33 ;  /* 0x0000000106258824 */ /* 0x000fca00078e0221 */
[----:B--2---:R0:W-:Y:S07]  /*0640*/  @!P0 STS.128 [R37], R12 ;  /* 0x0000000c25008388 */ /* 0x0041ee0000000c00 */
[----:B0-----:R-:W0:Y:S02]  /*0650*/  @!P1 LDC.64 R12, c[0x0][0x380] ;  /* 0x0000e000ff0c9b82 */ /* 0x001e240000000a00 */
[----:B0-----:R-:W-:-:S06]  /*0660*/  @!P1 IMAD.WIDE.U32 R12, R34, 0x2, R12 ;  /* 0x00000002220c9825 */ /* 0x001fcc00078e000c */
[----:B------:R-:W2:Y:S01]  /*0670*/  @!P1 LDG.E.128 R12, desc[UR12][R12.64] ;  /* 0x0000000c0c0c9981 */ /* 0x000ea2000c1e1d00 */
[----:B------:R-:W-:Y:S02]  /*0680*/  ISETP.GT.U32.AND P0, PT, R31, 0x1f, PT ;  /* 0x0000001f1f00780c */ /* 0x000fe40003f04070 */
[----:B------:R-:W-:-:S05]  /*0690*/  @!P1 LEA R16, R24, R33, 0x5 ;  /* 0x0000002118109211 */ /* 0x000fca00078e28ff */
[----:B--2---:R0:W-:Y:S06]  /*06a0*/  @!P1 STS.128 [R16], R12 ;  /* 0x0000000c10009388 */ /* 0x0041ec0000000c00 */
[----:B0-----:R-:W0:Y:S01]  /*06b0*/  @!P0 LDC.64 R12, c[0x0][0x380] ;  /* 0x0000e000ff0c8b82 */ /* 0x001e220000000a00 */
[----:B------:R-:W-:Y:S01]  /*06c0*/  ISETP.GT.U32.AND P1, PT, R22, 0x1f, PT ;  /* 0x0000001f1600780c */ /* 0x000fe20003f24070 */
[----:B0-----:R-:W-:-:S05]  /*06d0*/  @!P0 IMAD.WIDE.U32 R12, R23, 0x2, R12 ;  /* 0x00000002170c8825 */ /* 0x001fca00078e000c */
[----:B------:R0:W2:Y:S01]  /*06e0*/  @!P0 LDG.E.128 R16, desc[UR12][R12.64] ;  /* 0x0000000c0c108981 */ /* 0x0000a2000c1e1d00 */
[----:B------:R-:W-:-:S05]  /*06f0*/  IMAD.U32 R37, RZ, RZ, UR14 ;  /* 0x0000000eff257e24 */ /* 0x000fca000f8e00ff */
[----:B------:R-:W-:Y:S01]  /*0700*/  @!P0 LEA R37, R37, R6, 0x6 ;  /* 0x0000000625258211 */ /* 0x000fe200078e30ff */
[----:B0-----:R-:W0:Y:S04]  /*0710*/  @!P1 LDC.64 R12, c[0x0][0x380] ;  /* 0x0000e000ff0c9b82 */ /* 0x001e280000000a00 */
[----:B------:R-:W-:Y:S02]  /*0720*/  @!P0 IMAD.IADD R37, R37, 0x1, R33 ;  /* 0x0000000125258824 */ /* 0x000fe400078e0221 */
[----:B0-----:R-:W-:-:S06]  /*0730*/  @!P1 IMAD.WIDE.U32 R12, R21, 0x2, R12 ;  /* 0x00000002150c9825 */ /* 0x001fcc00078e000c */
[----:B------:R-:W3:Y:S01]  /*0740*/  @!P1 LDG.E.128 R12, desc[UR12][R12.64] ;  /* 0x0000000c0c0c9981 */ /* 0x000ee2000c1e1d00 */
[----:B------:R-:W-:-:S03]  /*0750*/  LEA R36, R25, R36, 0x2 ;  /* 0x0000002419247211 */ /* 0x000fc600078e10ff */
[----:B--2---:R0:W-:Y:S02]  /*0760*/  @!P0 STS.128 [R37], R16 ;  /* 0x0000001025008388 */ /* 0x0041e40000000c00 */
[----:B0-----:R-:W-:Y:S02]  /*0770*/  MOV R16, UR14 ;  /* 0x0000000e00107c02 */ /* 0x001fe40008000f00 */
[----:B------:R-:W-:-:S03]  /*0780*/  MOV R17, UR14 ;  /* 0x0000000e00117c02 */ /* 0x000fc60008000f00 */
[----:B------:R-:W-:Y:S02]  /*0790*/  IMAD R35, R16, 0x4, R35 ;  /* 0x0000000410237824 */ /* 0x000fe400078e0223 */
[----:B------:R-:W-:-:S03]  /*07a0*/  @!P1 IMAD R16, R17, 0x60, R6 ;  /* 0x0000006011109824 */ /* 0x000fc600078e0206 */
[----:B------:R-:W-:Y:S01]  /*07b0*/  ISETP.GT.U32.AND P0, PT, R35, 0x1f, PT ;  /* 0x0000001f2300780c */ /* 0x000fe20003f04070 */
[----:B------:R-:W-:-:S05]  /*07c0*/  @!P1 IMAD.IADD R18, R16, 0x1, R33 ;  /* 0x0000000110129824 */ /* 0x000fca00078e0221 */
[----:B---3--:R0:W-:Y:S07]  /*07d0*/  @!P1 STS.128 [R18], R12 ;  /* 0x0000000c12009388 */ /* 0x0081ee0000000c00 */
[----:B0-----:R-:W0:Y:S02]  /*07e0*/  @!P0 LDC.64 R12, c[0x0][0x380] ;  /* 0x0000e000ff0c8b82 */ /* 0x001e240000000a00 */
[----:B0-----:R-:W-:-:S06]  /*07f0*/  @!P0 IMAD.WIDE.U32 R12, R36, 0x2, R12 ;  /* 0x00000002240c8825 */ /* 0x001fcc00078e000c */
[----:B------:R-:W2:Y:S01]  /*0800*/  @!P0 LDG.E.128 R12, desc[UR12][R12.64] ;  /* 0x0000000c0c0c8981 */ /* 0x000ea2000c1e1d00 */
[----:B------:R-:W-:Y:S01]  /*0810*/  IMAD R16, R17, 0x4, R32 ;  /* 0x0000000411107824 */ /* 0x000fe200078e0220 */
[----:B------:R-:W-:-:S04]  /*0820*/  MOV R32, UR14 ;  /* 0x0000000e00207c02 */ /* 0x000fc80008000f00 */
[----:B------:R-:W-:Y:S01]  /*0830*/  ISETP.GT.U32.AND P1, PT, R16, 0x1f, PT ;  /* 0x0000001f1000780c */ /* 0x000fe20003f24070 */
[----:B------:R-:W-:-:S05]  /*0840*/  IMAD R17, R32, 0x80, R33 ;  /* 0x0000008020117824 */ /* 0x000fca00078e0221 */
[----:B------:R-:W-:Y:S01]  /*0850*/  @!P0 IADD3 R19, PT, PT, R6, R17, RZ ;  /* 0x0000001106138210 */ /* 0x000fe20007ffe0ff */
[----:B------:R-:W-:-:S04]  /*0860*/  IMAD R34, R25, 0x4, R34 ;  /* 0x0000000419227824 */ /* 0x000fc800078e0222 */
[----:B--2---:R0:W-:Y:S02]  /*0870*/  @!P0 STS.128 [R19], R12 ;  /* 0x0000000c13008388 */ /* 0x0041e40000000c00 */
[----:B0-----:R-:W0:Y:S02]  /*0880*/  @!P1 LDC.64 R12, c[0x0][0x380] ;  /* 0x0000e000ff0c9b82 */ /* 0x001e240000000a00 */
[----:B0-----:R-:W-:-:S06]  /*0890*/  @!P1 IMAD.WIDE.U32 R12, R34, 0x2, R12 ;  /* 0x00000002220c9825 */ /* 0x001fcc00078e000c */
[----:B------:R-:W2:Y:S01]  /*08a0*/  @!P1 LDG.E.128 R12, desc[UR12][R12.64] ;  /* 0x0000000c0c0c9981 */ /* 0x000ea2000c1e1d00 */
[----:B------:R-:W-:-:S05]  /*08b0*/  MOV R18, UR14 ;  /* 0x0000000e00127c02 */ /* 0x000fca0008000f00 */
[----:B------:R-:W-:-:S05]  /*08c0*/  IMAD R31, R18, 0x4, R31 ;  /* 0x00000004121f7824 */ /* 0x000fca00078e021f */
[----:B------:R-:W-:Y:S02]  /*08d0*/  ISETP.GT.U32.AND P0, PT, R31, 0x1f, PT ;  /* 0x0000001f1f00780c */ /* 0x000fe40003f04070 */
[----:B------:R-:W-:Y:S01]  /*08e0*/  @!P1 LEA R18, R24, R17, 0x5 ;  /* 0x0000001118129211 */ /* 0x000fe200078e28ff */
[----:B------:R-:W-:-:S04]  /*08f0*/  IMAD R23, R25, 0x4, R23 ;  /* 0x0000000419177824 */ /* 0x000fc800078e0217 */
[----:B--2---:R0:W-:Y:S06]  /*0900*/  @!P1 STS.128 [R18], R12 ;  /* 0x0000000c12009388 */ /* 0x0041ec0000000c00 */
[----:B0-----:R-:W0:Y:S02]  /*0910*/  @!P0 LDC.64 R12, c[0x0][0x380] ;  /* 0x0000e000ff0c8b82 */ /* 0x001e240000000a00 */
[----:B0-----:R-:W-:-:S06]  /*0920*/  @!P0 IMAD.WIDE.U32 R12, R23, 0x2, R12 ;  /* 0x00000002170c8825 */ /* 0x001fcc00078e000c */
[----:B------:R-:W2:Y:S01]  /*0930*/  @!P0 LDG.E.128 R12, desc[UR12][R12.64] ;  /* 0x0000000c0c0c8981 */ /* 0x000ea2000c1e1d00 */
[----:B------:R-:W-:-:S05]  /*0940*/  MOV R19, UR14 ;  /* 0x0000000e00137c02 */ /* 0x000fca0008000f00 */
[C---:B------:R-:W-:Y:S01]  /*0950*/  IMAD R22, R19.reuse, 0x4, R22 ;  /* 0x0000000413167824 */ /* 0x040fe200078e0216 */
[----:B------:R-:W-:-:S04]  /*0960*/  @!P0 LEA R32, R19, R6, 0x6 ;  /* 0x0000000613208211 */ /* 0x000fc800078e30ff */
[----:B------:R-:W-:Y:S01]  /*0970*/  ISETP.GT.U32.AND P1, PT, R22, 0x1f, PT ;  /* 0x0000001f1600780c */ /* 0x000fe20003f24070 */
[----:B------:R-:W-:Y:S01]  /*0980*/  @!P0 IMAD.IADD R19, R32, 0x1, R17 ;  /* 0x0000000120138824 */ /* 0x000fe200078e0211 */
[----:B------:R-:W-:-:S04]  /*0990*/  LEA R21, R25, R21, 0x2 ;  /* 0x0000001519157211 */ /* 0x000fc800078e10ff */
[----:B--2---:R0:W-:Y:S07]  /*09a0*/  @!P0 STS.128 [R19], R12 ;  /* 0x0000000c13008388 */ /* 0x0041ee0000000c00 */
[----:B0-----:R-:W0:Y:S02]  /*09b0*/  @!P1 LDC.64 R12, c[0x0][0x380] ;  /* 0x0000e000ff0c9b82 */ /* 0x001e240000000a00 */
[----:B0-----:R-:W-:-:S06]  /*09c0*/  @!P1 IMAD.WIDE.U32 R12, R21, 0x2, R12 ;  /* 0x00000002150c9825 */ /* 0x001fcc00078e000c */
[----:B------:R-:W2:Y:S01]  /*09d0*/  @!P1 LDG.E.128 R12, desc[UR12][R12.64] ;  /* 0x0000000c0c0c9981 */ /* 0x000ea2000c1e1d00 */
[----:B------:R-:W-:Y:S02]  /*09e0*/  IMAD.U32 R18, RZ, RZ, UR14 ;  /* 0x0000000eff127e24 */ /* 0x000fe4000f8e00ff */
[----:B------:R-:W-:-:S03]  /*09f0*/  IMAD.U32 R33, RZ, RZ, UR14 ;  /* 0x0000000eff217e24 */ /* 0x000fc6000f8e00ff */
[----:B------:R-:W-:Y:S01]  /*0a00*/  LEA R35, R18, R35, 0x2 ;  /* 0x0000002312237211 */ /* 0x000fe200078e10ff */
[----:B------:R-:W-:-:S03]  /*0a10*/  @!P1 IMAD R18, R33, 0x60, R6 ;  /* 0x0000006021129824 */ /* 0x000fc600078e0206 */
[----:B------:R-:W-:Y:S02]  /*0a20*/  ISETP.GT.U32.AND P0, PT, R35, 0x1f, PT ;  /* 0x0000001f2300780c */ /* 0x000fe40003f04070 */
[----:B------:R-:W-:Y:S01]  /*0a30*/  @!P1 IADD3 R18, PT, PT, R18, R17, RZ ;  /* 0x0000001112129210 */ /* 0x000fe20007ffe0ff */
[----:B------:R-:W-:-:S04]  /*0a40*/  IMAD R36, R25, 0x4, R36 ;  /* 0x0000000419247824 */ /* 0x000fc800078e0224 */
[----:B--2---:R0:W-:Y:S06]  /*0a50*/  @!P1 STS.128 [R18], R12 ;  /* 0x0000000c12009388 */ /* 0x0041ec0000000c00 */
[----:B0-----:R-:W0:Y:S02]  /*0a60*/  @!P0 LDC.64 R12, c[0x0][0x380] ;  /* 0x0000e000ff0c8b82 */ /* 0x001e240000000a00 */
[----:B0-----:R-:W-:-:S06]  /*0a70*/  @!P0 IMAD.WIDE.U32 R12, R36, 0x2, R12 ;  /* 0x00000002240c8825 */ /* 0x001fcc00078e000c */
[----:B------:R-:W2:Y:S01]  /*0a80*/  @!P0 LDG.E.128 R12, desc[UR12][R12.64] ;  /* 0x0000000c0c0c8981 */ /* 0x000ea2000c1e1d00 */
[----:B------:R-:W-:Y:S02]  /*0a90*/  MOV R19, UR14 ;  /* 0x0000000e00137c02 */ /* 0x000fe40008000f00 */
[----:B------:R-:W-:-:S03]  /*0aa0*/  MOV R32, UR14 ;  /* 0x0000000e00207c02 */ /* 0x000fc60008000f00 */
[----:B------:R-:W-:Y:S02]  /*0ab0*/  IMAD R16, R19, 0x4, R16 ;  /* 0x0000000413107824 */ /* 0x000fe400078e0210 */
[----:B------:R-:W-:-:S03]  /*0ac0*/  IMAD R17, R32, 0x80, R17 ;  /* 0x0000008020117824 */ /* 0x000fc600078e0211 */
[----:B------:R-:W-:Y:S02]  /*0ad0*/  ISETP.GT.U32.AND P1, PT, R16, 0x1f, PT ;  /* 0x0000001f1000780c */ /* 0x000fe40003f24070 */
[----:B------:R-:W-:Y:S01]  /*0ae0*/  @!P0 IADD3 R19, PT, PT, R6, R17, RZ ;  /* 0x0000001106138210 */ /* 0x000fe20007ffe0ff */
[----:B------:R-:W-:-:S04]  /*0af0*/  IMAD R34, R25, 0x4, R34 ;  /* 0x0000000419227824 */ /* 0x000fc800078e0222 */
[----:B--2---:R0:W-:Y:S06]  /*0b00*/  @!P0 STS.128 [R19], R12 ;  /* 0x0000000c13008388 */ /* 0x0041ec0000000c00 */
        /* <DEDUP_REMOVED lines=22> */
[----:B------:R-:W-:-:S05]  /*0c70*/  IMAD.U32 R18, RZ, RZ, UR14 ;  /* 0x0000000eff127e24 */ /* 0x000fca000f8e00ff */
[----:B------:R-:W-:Y:S01]  /*0c80*/  LEA R35, R18, R35, 0x2 ;  /* 0x0000002312237211 */ /* 0x000fe200078e10ff */
[----:B------:R-:W-:-:S03]  /*0c90*/  @!P1 IMAD R18, R33, 0x60, R6 ;  /* 0x0000006021129824 */ /* 0x000fc600078e0206 */
        /* <DEDUP_REMOVED lines=9> */
[----:B------:R-:W-:Y:S02]  /*0d30*/  LEA R16, R19, R16, 0x2 ;  /* 0x0000001013107211 */ /* 0x000fe400078e10ff */
[----:B------:R-:W-:Y:S02]  /*0d40*/  LEA R17, R32, R17, 0x7 ;  /* 0x0000001120117211 */ /* 0x000fe400078e38ff */
[----:B------:R-:W-:-:S03]  /*0d50*/  ISETP.GT.U32.AND P1, PT, R16, 0x1f, PT ;  /* 0x0000001f1000780c */ /* 0x000fc60003f24070 */
[----:B------:R-:W-:Y:S01]  /*0d60*/  @!P0 IMAD.IADD R19, R6, 0x1, R17 ;  /* 0x0000000106138824 */ /* 0x000fe200078e0211 */
[----:B------:R-:W-:-:S04]  /*0d70*/  LEA R34, R25, R34, 0x2 ;  /* 0x0000002219227211 */ /* 0x000fc800078e10ff */
[----:B--2---:R0:W-:Y:S05]  /*0d80*/  @!P0 STS.128 [R19], R12 ;  /* 0x0000000c13008388 */ /* 0x0041ea0000000c00 */
[----:B0-----:R-:W0:Y:S02]  /*0d90*/  @!P1 LDC.64 R12, c[0x0][0x380] ;  /* 0x0000e000ff0c9b82 */ /* 0x001e240000000a00 */
[----:B0-----:R-:W-:-:S06]  /*0da0*/  @!P1 IMAD.WIDE.U32 R12, R34, 0x2, R12 ;  /* 0x00000002220c9825 */ /* 0x001fcc00078e000c */
[----:B------:R-:W2:Y:S01]  /*0db0*/  @!P1 LDG.E.128 R12, desc[UR12][R12.64] ;  /* 0x0000000c0c0c9981 */ /* 0x000ea2000c1e1d00 */
[----:B------:R-:W-:-:S05]  /*0dc0*/  IMAD.U32 R18, RZ, RZ, UR14 ;  /* 0x0000000eff127e24 */ /* 0x000fca000f8e00ff */
[----:B------:R-:W-:-:S04]  /*0dd0*/  LEA R31, R18, R31, 0x2 ;  /* 0x0000001f121f7211 */ /* 0x000fc800078e10ff */
[----:B------:R-:W-:Y:S01]  /*0de0*/  ISETP.GT.U32.AND P0, PT, R31, 0x1f, PT ;  /* 0x0000001f1f00780c */ /* 0x000fe20003f04070 */
[----:B------:R-:W-:Y:S01]  /*0df0*/  @!P1 IMAD R18, R24, 0x20, R17 ;  /* 0x0000002018129824 */ /* 0x000fe200078e0211 */
[----:B------:R-:W-:-:S04]  /*0e00*/  LEA R23, R25, R23, 0x2 ;  /* 0x0000001719177211 */ /* 0x000fc800078e10ff */
[----:B--2---:R0:W-:Y:S07]  /*0e10*/  @!P1 STS.128 [R18], R12 ;  /* 0x0000000c12009388 */ /* 0x0041ee0000000c00 */
[----:B0-----:R-:W0:Y:S02]  /*0e20*/  @!P0 LDC.64 R12, c[0x0][0x380] ;  /* 0x0000e000ff0c8b82 */ /* 0x001e240000000a00 */
[----:B0-----:R-:W-:-:S06]  /*0e30*/  @!P0 IMAD.WIDE.U32 R12, R23, 0x2, R12 ;  /* 0x00000002170c8825 */ /* 0x001fcc00078e000c */
[----:B------:R-:W2:Y:S01]  /*0e40*/  @!P0 LDG.E.128 R12, desc[UR12][R12.64] ;  /* 0x0000000c0c0c8981 */ /* 0x000ea2000c1e1d00 */
[----:B------:R-:W-:-:S05]  /*0e50*/  IMAD.U32 R19, RZ, RZ, UR14 ;  /* 0x0000000eff137e24 */ /* 0x000fca000f8e00ff */
[C---:B------:R-:W-:Y:S01]  /*0e60*/  LEA R22, R19.reuse, R22, 0x2 ;  /* 0x0000001613167211 */ /* 0x040fe200078e10ff */
        /* <DEDUP_REMOVED lines=8> */
[----:B------:R-:W-:Y:S01]  /*0ef0*/  IMAD.U32 R37, RZ, RZ, UR14 ;  /* 0x0000000eff257e24 */ /* 0x000fe2000f8e00ff */
[----:B------:R-:W-:Y:S02]  /*0f00*/  IADD3 R20, PT, PT, R33, UR14, R20 ;  /* 0x0000000e21147c10 */ /* 0x000fe4000fffe014 */
[----:B------:R-:W-:Y:S02]  /*0f10*/  MOV R19, UR14 ;  /* 0x0000000e00137c02 */ /* 0x000fe40008000f00 */
[----:B------:R-:W-:Y:S01]  /*0f20*/  IADD3 R20, PT, PT, R37, UR14, R20 ;  /* 0x0000000e25147c10 */ /* 0x000fe2000fffe014 */
[----:B------:R-:W-:-:S03]  /*0f30*/  @!P1 IMAD R18, R33, 0x60, R6 ;  /* 0x0000006021129824 */ /* 0x000fc600078e0206 */
[----:B------:R-:W-:Y:S01]  /*0f40*/  IADD3 R20, PT, PT, R19, UR14, R20 ;  /* 0x0000000e13147c10 */ /* 0x000fe2000fffe014 */
[----:B------:R-:W-:Y:S01]  /*0f50*/  UIADD3 UR5, UPT, UPT, UR5, 0x10, URZ ;  /* 0x0000001005057890 */ /* 0x000fe2000fffe0ff */
[----:B------:R-:W-:Y:S02]  /*0f60*/  @!P1 IADD3 R18, PT, PT, R18, R17, RZ ;  /* 0x0000001112129210 */ /* 0x000fe40007ffe0ff */
[----:B------:R-:W-:Y:S01]  /*0f70*/  IADD3 R20, PT, PT, R33, UR14, R20 ;  /* 0x0000000e21147c10 */ /* 0x000fe2000fffe014 */
[----:B------:R-:W-:-:S03]  /*0f80*/  UISETP.GE.AND UP1, UPT, UR5, -0xc, UPT ;  /* 0xfffffff40500788c */ /* 0x000fc6000bf26270 */
[----:B------:R-:W-:-:S04]  /*0f90*/  IADD3 R20, PT, PT, R19, UR14, R20 ;  /* 0x0000000e13147c10 */ /* 0x000fc8000fffe014 */
[----:B------:R-:W-:Y:S01]  /*0fa0*/  IADD3 R20, PT, PT, R33, UR14, R20 ;  /* 0x0000000e21147c10 */ /* 0x000fe2000fffe014 */
[C---:B------:R-:W-:Y:S01]  /*0fb0*/  IMAD R34, R25.reuse, 0x4, R34 ;  /* 0x0000000419227824 */ /* 0x040fe200078e0222 */
[C---:B------:R-:W-:Y:S01]  /*0fc0*/  LEA R36, R25.reuse, R36, 0x2 ;  /* 0x0000002419247211 */ /* 0x040fe200078e10ff */
[C---:B------:R-:W-:Y:S01]  /*0fd0*/  IMAD R21, R25.reuse, 0x4, R21 ;  /* 0x0000000419157824 */ /* 0x040fe200078e0215 */
[----:B------:R-:W-:Y:S01]  /*0fe0*/  LEA R23, R25, R23, 0x2 ;  /* 0x0000001719177211 */ /* 0x000fe200078e10ff */
[----:B--2---:R0:W-:Y:S02]  /*0ff0*/  @!P1 STS.128 [R18], R12 ;  /* 0x0000000c12009388 */ /* 0x0041e40000000c00 */
[----:B0-----:R-:W-:Y:S01]  /*1000*/  MOV R13, UR14 ;  /* 0x0000000e000d7c02 */ /* 0x001fe20008000f00 */
[----:B------:R-:W-:Y:S01]  /*1010*/  IMAD.U32 R15, RZ, RZ, UR14 ;  /* 0x0000000eff0f7e24 */ /* 0x000fe2000f8e00ff */
[----:B------:R-:W-:Y:S01]  /*1020*/  MOV R12, UR14 ;  /* 0x0000000e000c7c02 */ /* 0x000fe20008000f00 */
[----:B------:R-:W-:Y:S01]  /*1030*/  IMAD.U32 R14, RZ, RZ, UR14 ;  /* 0x0000000eff0e7e24 */ /* 0x000fe2000f8e00ff */
[----:B------:R-:W-:Y:S01]  /*1040*/  IADD3 R20, PT, PT, R13, UR14, R20 ;  /* 0x0000000e0d147c10 */ /* 0x000fe2000fffe014 */
[C---:B------:R-:W-:Y:S01]  /*1050*/  IMAD R32, R15.reuse, 0x4, R16 ;  /* 0x000000040f207824 */ /* 0x040fe200078e0210 */
[----:B------:R-:W-:Y:S01]  /*1060*/  LEA R33, R12, R17, 0x7 ;  /* 0x000000110c217211 */ /* 0x000fe200078e38ff */
[----:B------:R-:W-:Y:S01]  /*1070*/  IMAD R31, R14, 0x4, R31 ;  /* 0x000000040e1f7824 */ /* 0x000fe200078e021f */
[----:B------:R-:W-:Y:S01]  /*1080*/  LEA R22, R15, R22, 0x2 ;  /* 0x000000160f167211 */ /* 0x000fe200078e10ff */
[----:B------:R-:W-:Y:S01]  /*1090*/  IMAD R35, R12, 0x4, R35 ;  /* 0x000000040c237824 */ /* 0x000fe200078e0223 */
[----:B------:R-:W-:Y:S01]  /*10a0*/  IADD3 R20, PT, PT, R13, UR14, R20 ;  /* 0x0000000e0d147c10 */ /* 0x000fe2000fffe014 */
[----:B------:R-:W-:Y:S06]  /*10b0*/  BRA.U !UP1, `(.L_x_4) ;  /* 0xfffffff509487547 */ /* 0x000fec000b83ffff */
.L_x_3:
[----:B------:R-:W-:-:S04]  /*10c0*/  UIADD3 UR6, UPT, UPT, -UR5, URZ, URZ ;  /* 0x000000ff05067290 */ /* 0x000fc8000fffe1ff */
[----:B------:R-:W-:-:S09]  /*10d0*/  UISETP.GT.AND UP1, UPT, UR6, 0x4, UPT ;  /* 0x000000040600788c */ /* 0x000fd2000bf24270 */
[----:B------:R-:W-:Y:S05]  /*10e0*/  BRA.U !UP1, `(.L_x_5) ;  /* 0x0000000509647547 */ /* 0x000fea000b800000 */
[----:B------:R-:W-:-:S13]  /*10f0*/  ISETP.GT.U32.AND P0, PT, R35, 0x1f, PT ;  /* 0x0000001f2300780c */ /* 0x000fda0003f04070 */
[----:B------:R-:W0:Y:S02]  /*1100*/  @!P0 LDC.64 R12, c[0x0][0x380] ;  /* 0x0000e000ff0c8b82 */ /* 0x000e240000000a00 */
[----:B0-----:R-:W-:-:S06]  /*1110*/  @!P0 IMAD.WIDE.U32 R12, R36, 0x2, R12 ;  /* 0x00000002240c8825 */ /* 0x001fcc00078e000c */
[----:B------:R-:W2:Y:S01]  /*1120*/  @!P0 LDG.E.128 R12, desc[UR12][R12.64] ;  /* 0x0000000c0c0c8981 */ /* 0x000ea2000c1e1d00 */
[----:B------:R-:W-:Y:S02]  /*1130*/  ISETP.GT.U32.AND P1, PT, R32, 0x1f, PT ;  /* 0x0000001f2000780c */ /* 0x000fe40003f24070 */
[----:B------:R-:W-:-:S05]  /*1140*/  @!P0 IADD3 R37, PT, PT, R6, R33, RZ ;  /* 0x0000002106258210 */ /* 0x000fca0007ffe0ff */
[----:B--2---:R0:W-:Y:S06]  /*1150*/  @!P0 STS.128 [R37], R12 ;  /* 0x0000000c25008388 */ /* 0x0041ec0000000c00 */
[----:B0-----:R-:W0:Y:S02]  /*1160*/  @!P1 LDC.64 R12, c[0x0][0x380] ;  /* 0x0000e000ff0c9b82 */ /* 0x001e240000000a00 */
[----:B0-----:R-:W-:-:S06]  /*1170*/  @!P1 IMAD.WIDE.U32 R12, R34, 0x2, R12 ;  /* 0x00000002220c9825 */ /* 0x001fcc00078e000c */
[----:B------:R-:W2:Y:S01]  /*1180*/  @!P1 LDG.E.128 R12, desc[UR12][R12.64] ;  /* 0x0000000c0c0c9981 */ /* 0x000ea2000c1e1d00 */
[----:B------:R-:W-:Y:S01]  /*1190*/  ISETP.GT.U32.AND P0, PT, R31, 0x1f, PT ;  /* 0x0000001f1f00780c */ /* 0x000fe20003f04070 */
[----:B------:R-:W-:-:S05]  /*11a0*/  @!P1 IMAD R16, R24, 0x20, R33 ;  /* 0x0000002018109824 */ /* 0x000fca00078e0221 */
[----:B--2---:R0:W-:Y:S07]  /*11b0*/  @!P1 STS.128 [R16], R12 ;  /* 0x0000000c10009388 */ /* 0x0041ee0000000c00 */
[----:B0-----:R-:W0:Y:S01]  /*11c0*/  @!P0 LDC.64 R12, c[0x0][0x380] ;  /* 0x0000e000ff0c8b82 */ /* 0x001e220000000a00 */
[----:B------:R-:W-:Y:S01]  /*11d0*/  ISETP.GT.U32.AND P1, PT, R22, 0x1f, PT ;  /* 0x0000001f1600780c */ /* 0x000fe20003f24070 */
[----:B0-----:R-:W-:-:S05]  /*11e0*/  @!P0 IMAD.WIDE.U32 R12, R23, 0x2, R12 ;  /* 0x00000002170c8825 */ /* 0x001fca00078e000c */
[----:B------:R0:W2:Y:S01]  /*11f0*/  @!P0 LDG.E.128 R16, desc[UR12][R12.64] ;  /* 0x0000000c0c108981 */ /* 0x0000a2000c1e1d00 */
[----:B------:R-:W-:-:S05]  /*1200*/  MOV R37, UR14 ;  /* 0x0000000e00257c02 */ /* 0x000fca0008000f00 */
[----:B------:R-:W-:Y:S01]  /*1210*/  @!P0 IMAD R37, R37, 0x40, R6 ;  /* 0x0000004025258824 */ /* 0x000fe200078e0206 */
[----:B0-----:R-:W0:Y:S04]  /*1220*/  @!P1 LDC.64 R12, c[0x0][0x380] ;  /* 0x0000e000ff0c9b82 */ /* 0x001e280000000a00 */
[----:B------:R-:W-:Y:S01]  /*1230*/  @!P0 IADD3 R37, PT, PT, R33, R37, RZ ;  /* 0x0000002521258210 */ /* 0x000fe20007ffe0ff */
[----:B0-----:R-:W-:-:S06]  /*1240*/  @!P1 IMAD.WIDE.U32 R12, R21, 0x2, R12 ;  /* 0x00000002150c9825 */ /* 0x001fcc00078e000c */
[----:B------:R-:W3:Y:S01]  /*1250*/  @!P1 LDG.E.128 R12, desc[UR12][R12.64] ;  /* 0x0000000c0c0c9981 */ /* 0x000ee2000c1e1d00 */
[----:B------:R-:W-:-:S03]  /*1260*/  IMAD R36, R25, 0x4, R36 ;  /* 0x0000000419247824 */ /* 0x000fc600078e0224 */
[----:B--2---:R0:W-:Y:S02]  /*1270*/  @!P0 STS.128 [R37], R16 ;  /* 0x0000001025008388 */ /* 0x0041e40000000c00 */
[----:B0-----:R-:W-:Y:S02]  /*1280*/  IMAD.U32 R16, RZ, RZ, UR14 ;  /* 0x0000000eff107e24 */ /* 0x001fe4000f8e00ff */
[----:B------:R-:W-:-:S03]  /*1290*/  IMAD.U32 R17, RZ, RZ, UR14 ;  /* 0x0000000eff117e24 */ /* 0x000fc6000f8e00ff */
[----:B------:R-:W-:Y:S01]  /*12a0*/  LEA R35, R16, R35, 0x2 ;  /* 0x0000002310237211 */ /* 0x000fe200078e10ff */
[----:B------:R-:W-:-:S03]  /*12b0*/  @!P1 IMAD R16, R17, 0x60, R6 ;  /* 0x0000006011109824 */ /* 0x000fc600078e0206 */
[----:B------:R-:W-:Y:S02]  /*12c0*/  ISETP.GT.U32.AND P0, PT, R35, 0x1f, PT ;  /* 0x0000001f2300780c */ /* 0x000fe40003f04070 */
[----:B------:R-:W-:-:S05]  /*12d0*/  @!P1 IADD3 R16, PT, PT, R33, R16, RZ ;  /* 0x0000001021109210 */ /* 0x000fca0007ffe0ff */
[----:B---3--:R0:W-:Y:S06]  /*12e0*/  @!P1 STS.128 [R16], R12 ;  /* 0x0000000c10009388 */ /* 0x0081ec0000000c00 */
[----:B0-----:R-:W0:Y:S02]  /*12f0*/  @!P0 LDC.64 R12, c[0x0][0x380] ;  /* 0x0000e000ff0c8b82 */ /* 0x001e240000000a00 */
[----:B0-----:R-:W-:-:S06]  /*1300*/  @!P0 IMAD.WIDE.U32 R12, R36, 0x2, R12 ;  /* 0x00000002240c8825 */ /* 0x001fcc00078e000c */
[----:B------:R-:W2:Y:S01]  /*1310*/  @!P0 LDG.E.128 R12, desc[UR12][R12.64] ;  /* 0x0000000c0c0c8981 */ /* 0x000ea2000c1e1d00 */
[----:B------:R-:W-:Y:S01]  /*1320*/  LEA R32, R17, R32, 0x2 ;  /* 0x0000002011207211 */ /* 0x000fe200078e10ff */
[----:B------:R-:W-:-:S03]  /*1330*/  IMAD.U32 R18, RZ, RZ, UR14 ;  /* 0x0000000eff127e24 */ /* 0x000fc6000f8e00ff */
[----:B------:R-:W-:Y:S02]  /*1340*/  ISETP.GT.U32.AND P1, PT, R32, 0x1f, PT ;  /* 0x0000001f2000780c */ /* 0x000fe40003f24070 */
[----:B------:R-:W-:-:S05]  /*1350*/  LEA R33, R18, R33, 0x7 ;  /* 0x0000002112217211 */ /* 0x000fca00078e38ff */
[----:B------:R-:W-:Y:S01]  /*1360*/  @!P0 IMAD.IADD R17, R6, 0x1, R33 ;  /* 0x0000000106118824 */ /* 0x000fe200078e0221 */
[----:B------:R-:W-:-:S04]  /*1370*/  LEA R34, R25, R34, 0x2 ;  /* 0x0000002219227211 */ /* 0x000fc800078e10ff */
[----:B--2---:R0:W-:Y:S02]  /*1380*/  @!P0 STS.128 [R17], R12 ;  /* 0x0000000c11008388 */ /* 0x0041e40000000c00 */
        /* <DEDUP_REMOVED lines=23> */
[----:B------:R-:W-:-:S03]  /*1500*/  IADD3 R20, PT, PT, R20, UR14, RZ ;  /* 0x0000000e14147c10 */ /* 0x000fc6000fffe0ff */
[C---:B------:R-:W-:Y:S01]  /*1510*/  @!P1 IMAD R18, R19.reuse, 0x60, R6 ;  /* 0x0000006013129824 */ /* 0x040fe200078e0206 */
[----:B------:R-:W-:Y:S01]  /*1520*/  IADD3 R16, PT, PT, R19, UR14, R20 ;  /* 0x0000000e13107c10 */ /* 0x000fe2000fffe014 */
[----:B------:R-:W-:Y:S02]  /*1530*/  IMAD.U32 R17, RZ, RZ, UR14 ;  /* 0x0000000eff117e24 */ /* 0x000fe4000f8e00ff */
[----:B------:R-:W-:-:S03]  /*1540*/  @!P1 IMAD.IADD R18, R18, 0x1, R33 ;  /* 0x0000000112129824 */ /* 0x000fc600078e0221 */
[----:B------:R-:W-:Y:S02]  /*1550*/  IADD3 R16, PT, PT, R17, UR14, R16 ;  /* 0x0000000e11107c10 */ /* 0x000fe4000fffe010 */
[----:B------:R-:W-:Y:S01]  /*1560*/  MOV R20, UR14 ;  /* 0x0000000e00147c02 */ /* 0x000fe20008000f00 */
[----:B------:R-:W-:Y:S01]  /*1570*/  UIADD3 UR5, UPT, UPT, UR5, 0x4, URZ ;  /* 0x0000000405057890 */ /* 0x000fe2000fffe0ff */
[----:B------:R-:W-:Y:S01]  /*1580*/  IMAD R32, R19, 0x4, R32 ;  /* 0x0000000413207824 */ /* 0x000fe200078e0220 */
[----:B------:R-:W-:Y:S01]  /*1590*/  LEA R36, R25, R36, 0x2 ;  /* 0x0000002419247211 */ /* 0x000fe200078e10ff */
[----:B------:R-:W-:Y:S01]  /*15a0*/  IMAD R22, R17, 0x4, R22 ;  /* 0x0000000411167824 */ /* 0x000fe200078e0216 */
[----:B------:R-:W-:Y:S01]  /*15b0*/  LEA R31, R20, R31, 0x2 ;  /* 0x0000001f141f7211 */ /* 0x000fe200078e10ff */
[----:B------:R-:W-:Y:S01]  /*15c0*/  IMAD R35, R19, 0x4, R35 ;  /* 0x0000000413237824 */ /* 0x000fe200078e0223 */
[C---:B------:R-:W-:Y:S01]  /*15d0*/  LEA R23, R25.reuse, R23, 0x2 ;  /* 0x0000001719177211 */ /* 0x040fe200078e10ff */
[----:B------:R-:W-:-:S02]  /*15e0*/  IMAD R34, R25, 0x4, R34 ;  /* 0x0000000419227824 */ /* 0x000fc400078e0222 */
[----:B------:R-:W-:Y:S01]  /*15f0*/  IMAD R21, R25, 0x4, R21 ;  /* 0x0000000419157824 */ /* 0x000fe200078e0215 */
[----:B------:R-:W-:Y:S02]  /*1600*/  UPLOP3.LUT UP0, UPT, UPT, UPT, UPT, 0x40, 0x4 ;  /* 0x000000000004789c */ /* 0x000fe40003f0e870 */
[----:B------:R-:W-:Y:S01]  /*1610*/  UIADD3 UR5, UPT, UPT, UR5, 0x4, URZ ;  /* 0x0000000405057890 */ /* 0x000fe2000fffe0ff */
[----:B--2---:R0:W-:Y:S02]  /*1620*/  @!P1 STS.128 [R18], R12 ;  /* 0x0000000c12009388 */ /* 0x0041e40000000c00 */
[----:B0-----:R-:W-:Y:S02]  /*1630*/  MOV R13, UR14 ;  /* 0x0000000e000d7c02 */ /* 0x001fe40008000f00 */
[----:B------:R-:W-:Y:S02]  /*1640*/  MOV R12, UR14 ;  /* 0x0000000e000c7c02 */ /* 0x000fe40008000f00 */
[----:B------:R-:W-:-:S03]  /*1650*/  IADD3 R16, PT, PT, R13, UR14, R16 ;  /* 0x0000000e0d107c10 */ /* 0x000fc6000fffe010 */
[----:B------:R-:W-:Y:S01]  /*1660*/  IMAD R33, R12, 0x80, R33 ;  /* 0x000000800c217824 */ /* 0x000fe200078e0221 */
[----:B------:R-:W-:-:S07]  /*1670*/  IADD3 R20, PT, PT, R16, UR14, RZ ;  /* 0x0000000e10147c10 */ /* 0x000fce000fffe0ff */
.L_x_5:
[----:B------:R-:W-:-:S09]  /*1680*/  UISETP.NE.OR UP0, UPT, UR5, URZ, UP0 ;  /* 0x000000ff0500728c */ /* 0x000fd20008705670 */
[----:B------:R-:W-:Y:S05]  /*1690*/  BRA.U !UP0, `(.L_x_1) ;  /* 0x0000000108bc7547 */ /* 0x000fea000b800000 */
.L_x_2:
        /* <DEDUP_REMOVED lines=23> */
[----:B------:R-:W-:-:S04]  /*1810*/  UIADD3 UR5, UPT, UPT, UR5, 0x4, URZ ;  /* 0x0000000405057890 */ /* 0x000fc8000fffe0ff */
[----:B------:R-:W-:Y:S01]  /*1820*/  UISETP.NE.AND UP0, UPT, UR5, URZ, UPT ;  /* 0x000000ff0500728c */ /* 0x000fe2000bf05270 */
[C---:B------:R-:W-:Y:S01]  /*1830*/  LEA R36, R25.reuse, R36, 0x2 ;  /* 0x0000002419247211 */ /* 0x040fe200078e10ff */
[C---:B------:R-:W-:Y:S01]  /*1840*/  IMAD R34, R25.reuse, 0x4, R34 ;  /* 0x0000000419227824 */ /* 0x040fe200078e0222 */
[C---:B------:R-:W-:Y:S01]  /*1850*/  LEA R23, R25.reuse, R23, 0x2 ;  /* 0x0000001719177211 */ /* 0x040fe200078e10ff */
[----:B------:R-:W-:Y:S01]  /*1860*/  IMAD R21, R25, 0x4, R21 ;  /* 0x0000000419157824 */ /* 0x000fe200078e0215 */
[----:B--2---:R0:W-:Y:S02]  /*1870*/  @!P0 STS.128 [R37], R16 ;  /* 0x0000001025008388 */ /* 0x0041e40000000c00 */
[----:B0-----:R-:W-:-:S05]  /*1880*/  MOV R17, UR14 ;  /* 0x0000000e00117c02 */ /* 0x001fca0008000f00 */
[----:B------:R-:W-:-:S04]  /*1890*/  @!P1 IMAD R16, R17, 0x60, R6 ;  /* 0x0000006011109824 */ /* 0x000fc800078e0206 */
[----:B------:R-:W-:Y:S01]  /*18a0*/  @!P1 IMAD.IADD R16, R16, 0x1, R33 ;  /* 0x0000000110109824 */ /* 0x000fe200078e0221 */
[----:B------:R-:W-:Y:S02]  /*18b0*/  MOV R19, UR14 ;  /* 0x0000000e00137c02 */ /* 0x000fe40008000f00 */
[----:B------:R-:W-:Y:S01]  /*18c0*/  MOV R18, UR14 ;  /* 0x0000000e00127c02 */ /* 0x000fe20008000f00 */
[----:B------:R-:W-:Y:S02]  /*18d0*/  IMAD R32, R17, 0x4, R32 ;  /* 0x0000000411207824 */ /* 0x000fe400078e0220 */
[----:B------:R-:W-:Y:S01]  /*18e0*/  IMAD R22, R19, 0x4, R22 ;  /* 0x0000000413167824 */ /* 0x000fe200078e0216 */
[----:B---3--:R0:W-:Y:S01]  /*18f0*/  @!P1 STS.128 [R16], R12 ;  /* 0x0000000c10009388 */ /* 0x0081e20000000c00 */
[----:B------:R-:W-:Y:S02]  /*1900*/  LEA R35, R18, R35, 0x2 ;  /* 0x0000002312237211 */ /* 0x000fe400078e10ff */
[----:B0-----:R-:W-:Y:S01]  /*1910*/  MOV R15, UR14 ;  /* 0x0000000e000f7c02 */ /* 0x001fe20008000f00 */
[----:B------:R-:W-:-:S02]  /*1920*/  IMAD.U32 R14, RZ, RZ, UR14 ;  /* 0x0000000eff0e7e24 */ /* 0x000fc4000f8e00ff */
[----:B------:R-:W-:Y:S01]  /*1930*/  IMAD.U32 R12, RZ, RZ, UR14 ;  /* 0x0000000eff0c7e24 */ /* 0x000fe2000f8e00ff */
[----:B------:R-:W-:Y:S02]  /*1940*/  IADD3 R20, PT, PT, R15, UR14, R20 ;  /* 0x0000000e0f147c10 */ /* 0x000fe4000fffe014 */
[----:B------:R-:W-:Y:S01]  /*1950*/  LEA R31, R14, R31, 0x2 ;  /* 0x0000001f0e1f7211 */ /* 0x000fe200078e10ff */
[----:B------:R-:W-:Y:S01]  /*1960*/  IMAD R33, R12, 0x80, R33 ;  /* 0x000000800c217824 */ /* 0x000fe200078e0221 */
[----:B------:R-:W-:Y:S01]  /*1970*/  IADD3 R20, PT, PT, R17, UR14, R20 ;  /* 0x0000000e11147c10 */ /* 0x000fe2000fffe014 */
[----:B------:R-:W-:Y:S06]  /*1980*/  BRA.U UP0, `(.L_x_2) ;  /* 0xfffffffd00447547 */ /* 0x000fec000b83ffff */
.L_x_1:
[----:B------:R-:W-:Y:S01]  /*1990*/  ULOP3.LUT UR5, UR7, 0xffff, URZ, 0xc0, !UPT ;  /* 0x0000ffff07057892 */ /* 0x000fe2000f8ec0ff */
[----:B------:R-:W-:-:S03]  /*19a0*/  SHF.R.U32.HI R31, RZ, 0x1, R0 ;  /* 0x00000001ff1f7819 */ /* 0x000fc60000011600 */
[----:B------:R-:W-:-:S04]  /*19b0*/  UIADD3 UR5, UPT, UPT, UR5, 0x1, URZ ;  /* 0x0000000105057890 */ /* 0x000fc8000fffe0ff */
[----:B------:R-:W-:-:S04]  /*19c0*/  ULOP3.LUT UR5, UR5, 0x3, URZ, 0xc0, !UPT ;  /* 0x0000000305057892 */ /* 0x000fc8000f8ec0ff */
[----:B------:R-:W-:-:S09]  /*19d0*/  UISETP.NE.AND UP0, UPT, UR5, URZ, UPT ;  /* 0x000000ff0500728c */ /* 0x000fd2000bf05270 */
[----:B------:R-:W-:Y:S05]  /*19e0*/  BRA.U !UP0, `(.L_x_6) ;  /* 0x0000000108c87547 */ /* 0x000fea000b800000 */
[----:B------:R-:W-:Y:S01]  /*19f0*/  IADD3 R17, PT, PT, R31, R20, RZ ;  /* 0x000000141f117210 */ /* 0x000fe20007ffe0ff */
[----:B------:R-:W-:Y:S03]  /*1a00*/  BSSY.RECONVERGENT B0, `(.L_x_7) ;  /* 0x000000d000007945 */ /* 0x000fe60003800200 */
[----:B------:R-:W-:-:S13]  /*1a10*/  ISETP.GT.U32.AND P0, PT, R17, 0x1f, PT ;  /* 0x0000001f1100780c */ /* 0x000fda0003f04070 */
[----:B------:R-:W-:Y:S05]  /*1a20*/  @P0 BRA `(.L_x_8) ;  /* 0x0000000000280947 */ /* 0x000fea0003800000 */
[----:B------:R-:W0:Y:S01]  /*1a30*/  LDC.64 R12, c[0x0][0x380] ;  /* 0x0000e000ff0c7b82 */ /* 0x000e220000000a00 */
[----:B------:R-:W1:Y:S01]  /*1a40*/  LDCU UR6, c[0x0][0x398] ;  /* 0x00007300ff0677ac */ /* 0x000e620008000800 */
[----:B------:R-:W-:Y:S01]  /*1a50*/  IMAD R15, R2, 0x20, R31 ;  /* 0x00000020020f7824 */ /* 0x000fe200078e021f */
[----:B------:R-:W-:-:S03]  /*1a60*/  IADD3 R19, PT, PT, R29, UR4, RZ ;  /* 0x000000041d137c10 */ /* 0x000fc6000fffe0ff */
[----:B------:R-:W-:-:S04]  /*1a70*/  IMAD.IADD R14, R15, 0x1, R20 ;  /* 0x000000010f0e7824 */ /* 0x000fc800078e0214 */
[----:B-1----:R-:W-:-:S04]  /*1a80*/  IMAD R15, R14, UR6, R19 ;  /* 0x000000060e0f7c24 */ /* 0x002fc8000f8e0213 */
[----:B0-----:R-:W-:-:S06]  /*1a90*/  IMAD.WIDE.U32 R12, R15, 0x2, R12 ;  /* 0x000000020f0c7825 */ /* 0x001fcc00078e000c */
[----:B------:R-:W2:Y:S01]  /*1aa0*/  LDG.E.128 R12, desc[UR12][R12.64] ;  /* 0x0000000c0c0c7981 */ /* 0x000ea2000c1e1d00 */
[----:B------:R-:W-:-:S05]  /*1ab0*/  LEA R16, R17, R28, 0x5 ;  /* 0x0000001c11107211 */ /* 0x000fca00078e28ff */
[----:B--2---:R0:W-:Y:S02]  /*1ac0*/  STS.128 [R16], R12 ;  /* 0x0000000c10007388 */ /* 0x0041e40000000c00 */
.L_x_8:
[----:B------:R-:W-:Y:S05]  /*1ad0*/  BSYNC.RECONVERGENT B0 ;  /* 0x0000000000007941 */ /* 0x000fea0003800200 */
.L_x_7:
[----:B------:R-:W-:-:S09]  /*1ae0*/  UISETP.NE.AND UP0, UPT, UR5, 0x1, UPT ;  /* 0x000000010500788c */ /* 0x000fd2000bf05270 */
[----:B------:R-:W-:Y:S05]  /*1af0*/  BRA.U !UP0, `(.L_x_6) ;  /* 0x0000000108847547 */ /* 0x000fea000b800000 */
[----:B------:R-:W-:Y:S01]  /*1b00*/  VIADD R17, R17, UR14 ;  /* 0x0000000e11117c36 */ /* 0x000fe20008000000 */
[----:B------:R-:W-:Y:S01]  /*1b10*/  BSSY.RECONVERGENT B0, `(.L_x_9) ;  /* 0x000000e000007945 */ /* 0x000fe20003800200 */
[----:B------:R-:W-:-:S03]  /*1b20*/  IADD3 R20, PT, PT, R20, UR14, RZ ;  /* 0x0000000e14147c10 */ /* 0x000fc6000fffe0ff */
[----:B------:R-:W-:-:S13]  /*1b30*/  ISETP.GT.U32.AND P0, PT, R17, 0x1f, PT ;  /* 0x0000001f1100780c */ /* 0x000fda0003f04070 */
[----:B------:R-:W-:Y:S05]  /*1b40*/  @P0 BRA `(.L_x_10) ;  /* 0x0000000000280947 */ /* 0x000fea0003800000 */
[----:B0-----:R-:W0:Y:S01]  /*1b50*/  LDC.64 R12, c[0x0][0x380] ;  /* 0x0000e000ff0c7b82 */ /* 0x001e220000000a00 */
        /* <DEDUP_REMOVED lines=9> */
.L_x_10:
[----:B------:R-:W-:Y:S05]  /*1bf0*/  BSYNC.RECONVERGENT B0 ;  /* 0x0000000000007941 */ /* 0x000fea0003800200 */
.L_x_9:
[----:B------:R-:W-:-:S09]  /*1c00*/  UISETP.NE.AND UP0, UPT, UR5, 0x2, UPT ;  /* 0x000000020500788c */ /* 0x000fd2000bf05270 */
[----:B------:R-:W-:Y:S05]  /*1c10*/  BRA.U !UP0, `(.L_x_6) ;  /* 0x00000001083c7547 */ /* 0x000fea000b800000 */
[----:B------:R-:W-:Y:S01]  /*1c20*/  VIADD R17, R17, UR14 ;  /* 0x0000000e11117c36 */ /* 0x000fe20008000000 */
[----:B------:R-:W-:Y:S04]  /*1c30*/  BSSY.RECONVERGENT B0, `(.L_x_6) ;  /* 0x000000d000007945 */ /* 0x000fe80003800200 */
[----:B------:R-:W-:-:S13]  /*1c40*/  ISETP.GT.U32.AND P0, PT, R17, 0x1f, PT ;  /* 0x0000001f1100780c */ /* 0x000fda0003f04070 */
[----:B------:R-:W-:Y:S05]  /*1c50*/  @P0 BRA `(.L_x_11) ;  /* 0x0000000000280947 */ /* 0x000fea0003800000 */
[----:B01----:R-:W0:Y:S01]  /*1c60*/  LDC.64 R12, c[0x0][0x380] ;  /* 0x0000e000ff0c7b82 */ /* 0x003e220000000a00 */
[----:B------:R-:W1:Y:S01]  /*1c70*/  LDCU UR5, c[0x0][0x398] ;  /* 0x00007300ff0577ac */ /* 0x000e620008000800 */
[----:B------:R-:W-:-:S04]  /*1c80*/  LEA R15, R2, R31, 0x5 ;  /* 0x0000001f020f7211 */ /* 0x000fc800078e28ff */
[----:B------:R-:W-:Y:S01]  /*1c90*/  IADD3 R20, PT, PT, R15, UR14, R20 ;  /* 0x0000000e0f147c10 */ /* 0x000fe2000fffe014 */
[----:B------:R-:W-:-:S04]  /*1ca0*/  VIADD R15, R29, UR4 ;  /* 0x000000041d0f7c36 */ /* 0x000fc80008000000 */
[----:B-1----:R-:W-:-:S04]  /*1cb0*/  IMAD R15, R20, UR5, R15 ;  /* 0x00000005140f7c24 */ /* 0x002fc8000f8e020f */
[----:B0-----:R-:W-:-:S06]  /*1cc0*/  IMAD.WIDE.U32 R12, R15, 0x2, R12 ;  /* 0x000000020f0c7825 */ /* 0x001fcc00078e000c */
[----:B------:R-:W2:Y:S01]  /*1cd0*/  LDG.E.128 R12, desc[UR12][R12.64] ;  /* 0x0000000c0c0c7981 */ /* 0x000ea2000c1e1d00 */
[----:B------:R-:W-:-:S05]  /*1ce0*/  LEA R16, R17, R28, 0x5 ;  /* 0x0000001c11107211 */ /* 0x000fca00078e28ff */
[----:B--2---:R2:W-:Y:S02]  /*1cf0*/  STS.128 [R16], R12 ;  /* 0x0000000c10007388 */ /* 0x0045e40000000c00 */
.L_x_11:
[----:B------:R-:W-:Y:S05]  /*1d00*/  BSYNC.RECONVERGENT B0 ;  /* 0x0000000000007941 */ /* 0x000fea0003800200 */
.L_x_6:
[----:B------:R-:W-:-:S04]  /*1d10*/  ULOP3.LUT UR5, UR9, 0xffff, URZ, 0xc0, !UPT ;  /* 0x0000ffff09057892 */ /* 0x000fc8000f8ec0ff */
[----:B------:R-:W-:-:S03]  /*1d20*/  UISETP.GE.U32.AND UP0, UPT, UR5, 0x3, UPT ;  /* 0x000000030500788c */ /* 0x000fc6000bf06070 */
[----:B------:R-:W-:-:S06]  /*1d30*/  UMOV UR5, URZ ;  /* 0x000000ff00057c82 */ /* 0x000fcc0008000000 */
[----:B------:R-:W-:Y:S05]  /*1d40*/  BRA.U !UP0, `(.L_x_12) ;  /* 0x0000001108e87547 */ /* 0x000fea000b800000 */
[----:B------:R-:W-:Y:S01]  /*1d50*/  UISETP.GT.AND UP0, UPT, UR11, URZ, UPT ;  /* 0x000000ff0b00728c */ /* 0x000fe2000bf04270 */
[----:B------:R-:W-:Y:S01]  /*1d60*/  UMOV UR5, URZ ;  /* 0x000000ff00057c82 */ /* 0x000fe20008000000 */
[----:B------:R-:W-:-:S07]  /*1d70*/  UMOV UR6, URZ ;  /* 0x000000ff00067c82 */ /* 0x000fce0008000000 */
[----:B------:R-:W-:Y:S05]  /*1d80*/  BRA.U !UP0, `(.L_x_13) ;  /* 0x0000001108247547 */ /* 0x000fea000b800000 */
[----:B------:R-:W-:Y:S02]  /*1d90*/  UIADD3 UR8, UPT, UPT, UR11, -UR6, URZ ;  /* 0x800000060b087290 */ /* 0x000fe4000fffe0ff */
[----:B------:R-:W-:Y:S02]  /*1da0*/  UPLOP3.LUT UP0, UPT, UPT, UPT, UPT, 0x80, 0x8 ;  /* 0x000000000008789c */ /* 0x000fe40003f0f070 */
[----:B------:R-:W-:-:S09]  /*1db0*/  UISETP.GT.AND UP1, UPT, UR8, 0xc, UPT ;  /* 0x0000000c0800788c */ /* 0x000fd2000bf24270 */
[----:B------:R-:W-:Y:S05]  /*1dc0*/  BRA.U !UP1, `(.L_x_14) ;  /* 0x0000000909a87547 */ /* 0x000fea000b800000 */
[----:B------:R-:W-:Y:S02]  /*1dd0*/  UIADD3 UR18, UPT, UPT, UR11, -0xc, URZ ;  /* 0xfffffff40b127890 */ /* 0x000fe4000fffe0ff */
[----:B------:R-:W-:-:S11]  /*1de0*/  UPLOP3.LUT UP0, UPT, UPT, UPT, UPT, 0x40, 0x4 ;  /* 0x000000000004789c */ /* 0x000fd60003f0e870 */
.L_x_15:
[----:B----4-:R-:W-:-:S05]  /*1df0*/  VIADD R22, R30, UR5 ;  /* 0x000000051e167c36 */ /* 0x010fca0008000000 */
[----:B------:R-:W-:-:S13]  /*1e00*/  ISETP.GT.U32.AND P1, PT, R22, 0xf, PT ;  /* 0x0000000f1600780c */ /* 0x000fda0003f24070 */
[----:B012---:R-:W0:Y:S01]  /*1e10*/  @!P1 LDC R14, c[0x0][0x394] ;  /* 0x0000e500ff0e9b82 */ /* 0x007e220000000800 */
[----:B------:R-:W-:-:S07]  /*1e20*/  @!P1 IADD3 R15, PT, PT, R22, UR4, RZ ;  /* 0x00000004160f9c10 */ /* 0x000fce000fffe0ff */
[----:B------:R-:W1:Y:S01]  /*1e30*/  @!P1 LDC.64 R12, c[0x0][0x388] ;  /* 0x0000e200ff0c9b82 */ /* 0x000e620000000a00 */
[----:B0-----:R-:W-:-:S04]  /*1e40*/  @!P1 IMAD R15, R15, R14, R26 ;  /* 0x0000000e0f0f9224 */ /* 0x001fc800078e021a */
[----:B-1----:R-:W-:-:S06]  /*1e50*/  @!P1 IMAD.WIDE R12, R15, 0x2, R12 ;  /* 0x000000020f0c9825 */ /* 0x002fcc00078e020c */
[----:B------:R-:W2:Y:S01]  /*1e60*/  @!P1 LDG.E.128 R12, desc[UR12][R12.64] ;  /* 0x0000000c0c0c9981 */ /* 0x000ea2000c1e1d00 */
[----:B------:R-:W-:-:S04]  /*1e70*/  VIADD R32, R22, UR15 ;  /* 0x0000000f16207c36 */ /* 0x000fc80008000000 */
[C---:B------:R-:W-:Y:S01]  /*1e80*/  VIADD R33, R32.reuse, UR15 ;  /* 0x0000000f20217c36 */ /* 0x040fe20008000000 */
[----:B------:R-:W-:-:S04]  /*1e90*/  ISETP.GT.U32.AND P3, PT, R32, 0xf, PT ;  /* 0x0000000f2000780c */ /* 0x000fc80003f64070 */
[----:B------:R-:W-:-:S09]  /*1ea0*/  ISETP.GT.U32.AND P2, PT, R33, 0xf, PT ;  /* 0x0000000f2100780c */ /* 0x000fd20003f44070 */
[----:B------:R-:W0:Y:S01]  /*1eb0*/  @!P3 LDC R18, c[0x0][0x394] ;  /* 0x0000e500ff12bb82 */ /* 0x000e220000000800 */
[----:B------:R-:W-:Y:S02]  /*1ec0*/  IADD3 R34, PT, PT, R33, UR15, RZ ;  /* 0x0000000f21227c10 */ /* 0x000fe4000fffe0ff */
[----:B------:R-:W-:-:S05]  /*1ed0*/  @!P3 IADD3 R19, PT, PT, R32, UR4, RZ ;  /* 0x000000042013bc10 */ /* 0x000fca000fffe0ff */
[----:B------:R-:W1:Y:S01]  /*1ee0*/  @!P3 LDC.64 R16, c[0x0][0x388] ;  /* 0x0000e200ff10bb82 */ /* 0x000e620000000a00 */
[----:B------:R-:W-:-:S07]  /*1ef0*/  ISETP.GT.U32.AND P0, PT, R34, 0xf, PT ;  /* 0x0000000f2200780c */ /* 0x000fce0003f04070 */
[----:B------:R-:W3:Y:S08]  /*1f00*/  @!P2 LDC R37, c[0x0][0x394] ;  /* 0x0000e500ff25ab82 */ /* 0x000ef00000000800 */
[----:B------:R-:W4:Y:S01]  /*1f10*/  @!P2 LDC.64 R20, c[0x0][0x388] ;  /* 0x0000e200ff14ab82 */ /* 0x000f220000000a00 */
[----:B0-----:R-:W-:Y:S02]  /*1f20*/  @!P3 IMAD R19, R19, R18, R26 ;  /* 0x000000121313b224 */ /* 0x001fe400078e021a */
[----:B------:R-:W-:-:S02]  /*1f30*/  @!P1 IMAD R36, R22, 0x40, R27 ;  /* 0x0000004016249824 */ /* 0x000fc400078e021b */
[----:B-1----:R-:W-:-:S03]  /*1f40*/  @!P3 IMAD.WIDE R16, R19, 0x2, R16 ;  /* 0x000000021310b825 */ /* 0x002fc600078e0210 */
[----:B------:R-:W0:Y:S01]  /*1f50*/  @!P0 LDC R35, c[0x0][0x394] ;  /* 0x0000e500ff238b82 */ /* 0x000e220000000800 */
[----:B------:R-:W-:Y:S02]  /*1f60*/  @!P2 IADD3 R23, PT, PT, R33, UR4, RZ ;  /* 0x000000042117ac10 */ /* 0x000fe4000fffe0ff */
[----:B------:R-:W5:Y:S03]  /*1f70*/  @!P3 LDG.E.128 R16, desc[UR12][R16.64] ;  /* 0x0000000c1010b981 */ /* 0x000f66000c1e1d00 */
[----:B---3--:R-:W-:-:S04]  /*1f80*/  @!P2 IMAD R23, R23, R37, R26 ;  /* 0x000000251717a224 */ /* 0x008fc800078e021a */
[----:B----4-:R-:W-:-:S06]  /*1f90*/  @!P2 IMAD.WIDE R20, R23, 0x2, R20 ;  /* 0x000000021714a825 */ /* 0x010fcc00078e0214 */
[----:B------:R-:W3:Y:S01]  /*1fa0*/  @!P2 LDG.E.128 R20, desc[UR12][R20.64] ;  /* 0x0000000c1414a981 */ /* 0x000ee2000c1e1d00 */
[----:B------:R-:W-:-:S04]  /*1fb0*/  @!P0 VIADD R37, R34, UR4 ;  /* 0x0000000422258c36 */ /* 0x000fc80008000000 */
[----:B0-----:R-:W-:Y:S01]  /*1fc0*/  @!P0 IMAD R35, R37, R35, R26 ;  /* 0x0000002325238224 */ /* 0x001fe200078e021a */
[----:B--2---:R0:W-:Y:S02]  /*1fd0*/  @!P1 STS.128 [R36], R12 ;  /* 0x0000000c24009388 */ /* 0x0041e40000000c00 */
[----:B0-----:R-:W0:Y:S02]  /*1fe0*/  @!P0 LDC.64 R12, c[0x0][0x388] ;  /* 0x0000e200ff0c8b82 */ /* 0x001e240000000a00 */
[----:B0-----:R-:W-:-:S06]  /*1ff0*/  @!P0 IMAD.WIDE R12, R35, 0x2, R12 ;  /* 0x00000002230c8825 */ /* 0x001fcc00078e020c */
[----:B------:R-:W2:Y:S01]  /*2000*/  @!P0 LDG.E.128 R12, desc[UR12][R12.64] ;  /* 0x0000000c0c0c8981 */ /* 0x000ea2000c1e1d00 */
[----:B------:R-:W-:-:S04]  /*2010*/  ULOP3.LUT UR8, UR16, 0x7fc, URZ, 0xc0, !UPT ;  /* 0x000007fc10087892 */ /* 0x000fc8000f8ec0ff */
[----:B------:R-:W-:Y:S01]  /*2020*/  UIADD3 UR5, UPT, UPT, UR8, UR5, URZ ;  /* 0x0000000508057290 */ /* 0x000fe2000fffe0ff */
[----:B------:R-:W-:-:S05]  /*2030*/  @!P3 LEA R36, R32, R27, 0x6 ;  /* 0x0000001b2024b211 */ /* 0x000fca00078e30ff */
[----:B------:R-:W-:-:S05]  /*2040*/  VIADD R32, R30, UR5 ;  /* 0x000000051e207c36 */ /* 0x000fca0008000000 */
[C---:B------:R-:W-:Y:S01]  /*2050*/  ISETP.GT.U32.AND P1, PT, R32.reuse, 0xf, PT ;  /* 0x0000000f2000780c */ /* 0x040fe20003f24070 */
[----:B-----5:R0:W-:Y:S01]  /*2060*/  @!P3 STS.128 [R36], R16 ;  /* 0x000000102400b388 */ /* 0x0201e20000000c00 */
[----:B------:R-:W-:Y:S01]  /*2070*/  @!P2 LEA R33, R33, R27, 0x6 ;  /* 0x0000001b2121a211 */ /* 0x000fe200078e30ff */
[----:B------:R-:W-:-:S10]  /*2080*/  VIADD R35, R32, UR15 ;  /* 0x0000000f20237c36 */ /* 0x000fd40008000000 */
[----:B0-----:R-:W0:Y:S08]  /*2090*/  @!P1 LDC R18, c[0x0][0x394] ;  /* 0x0000e500ff129b82 */ /* 0x001e300000000800 */
[----:B------:R-:W1:Y:S01]  /*20a0*/  @!P1 LDC.64 R16, c[0x0][0x388] ;  /* 0x0000e200ff109b82 */ /* 0x000e620000000a00 */
[----:B---3--:R3:W-:Y:S01]  /*20b0*/  @!P2 STS.128 [R33], R20 ;  /* 0x000000142100a388 */ /* 0x0087e20000000c00 */
[----:B------:R-:W-:-:S02]  /*20c0*/  ISETP.GT.U32.AND P2, PT, R35, 0xf, PT ;  /* 0x0000000f2300780c */ /* 0x000fc40003f44070 */
[----:B------:R-:W-:Y:S02]  /*20d0*/  @!P1 IADD3 R37, PT, PT, R32, UR4, RZ ;  /* 0x0000000420259c10 */ /* 0x000fe4000fffe0ff */
[----:B------:R-:W-:-:S03]  /*20e0*/  @!P0 LEA R34, R34, R27, 0x6 ;  /* 0x0000001b22228211 */ /* 0x000fc600078e30ff */
[----:B0-----:R-:W-:-:S04]  /*20f0*/  @!P1 IMAD R37, R37, R18, R26 ;  /* 0x0000001225259224 */ /* 0x001fc800078e021a */
[----:B-1----:R-:W-:Y:S02]  /*2100*/  @!P1 IMAD.WIDE R16, R37, 0x2, R16 ;  /* 0x0000000225109825 */ /* 0x002fe400078e0210 */
[----:B------:R-:W0:Y:S02]  /*2110*/  @!P2 LDC R37, c[0x0][0x394] ;  /* 0x0000e500ff25ab82 */ /* 0x000e240000000800 */
[C---:B---3--:R-:W-:Y:S02]  /*2120*/  VIADD R33, R35.reuse, UR15 ;  /* 0x0000000f23217c36 */ /* 0x048fe40008000000 */
[----:B------:R-:W3:Y:S01]  /*2130*/  @!P1 LDG.E.128 R16, desc[UR12][R16.64] ;  /* 0x0000000c10109981 */ /* 0x000ee2000c1e1d00 */
[----:B------:R-:W-:Y:S02]  /*2140*/  @!P2 VIADD R22, R35, UR4 ;  /* 0x000000042316ac36 */ /* 0x000fe40008000000 */
[----:B------:R-:W-:-:S13]  /*2150*/  ISETP.GT.U32.AND P3, PT, R33, 0xf, PT ;  /* 0x0000000f2100780c */ /* 0x000fda0003f64070 */
[----:B------:R-:W1:Y:S01]  /*2160*/  @!P3 LDC R36, c[0x0][0x394] ;  /* 0x0000e500ff24bb82 */ /* 0x000e620000000800 */
[----:B0-----:R-:W-:-:S07]  /*2170*/  @!P2 IMAD R37, R22, R37, R26 ;  /* 0x000000251625a224 */ /* 0x001fce00078e021a */
[----:B------:R-:W0:Y:S01]  /*2180*/  @!P3 LDC.64 R20, c[0x0][0x388] ;  /* 0x0000e200ff14bb82 */ /* 0x000e220000000a00 */
[----:B------:R-:W-:-:S05]  /*2190*/  @!P3 IADD3 R23, PT, PT, R33, UR4, RZ ;  /* 0x000000042117bc10 */ /* 0x000fca000fffe0ff */
[----:B-1----:R-:W-:-:S04]  /*21a0*/  @!P3 IMAD R23, R23, R36, R26 ;  /* 0x000000241717b224 */ /* 0x002fc800078e021a */
[----:B0-----:R-:W-:-:S06]  /*21b0*/  @!P3 IMAD.WIDE R20, R23, 0x2, R20 ;  /* 0x000000021714b825 */ /* 0x001fcc00078e0214 */
[----:B------:R-:W4:Y:S04]  /*21c0*/  @!P3 LDG.E.128 R20, desc[UR12][R20.64] ;  /* 0x0000000c1414b981 */ /* 0x000f28000c1e1d00 */
[----:B--2---:R0:W-:Y:S02]  /*21d0*/  @!P0 STS.128 [R34], R12 ;  /* 0x0000000c22008388 */ /* 0x0041e40000000c00 */
[----:B0-----:R-:W0:Y:S02]  /*21e0*/  @!P2 LDC.64 R12, c[0x0][0x388] ;  /* 0x0000e200ff0cab82 */ /* 0x001e240000000a00 */
[----:B0-----:R-:W-:-:S06]  /*21f0*/  @!P2 IMAD.WIDE R12, R37, 0x2, R12 ;  /* 0x00000002250ca825 */ /* 0x001fcc00078e020c */
[----:B------:R-:W2:Y:S01]  /*2200*/  @!P2 LDG.E.128 R12, desc[UR12][R12.64] ;  /* 0x0000000c0c0ca981 */ /* 0x000ea2000c1e1d00 */
[----:B------:R-:W-:Y:S01]  /*2210*/  @!P1 IMAD R36, R32, 0x40, R27 ;  /* 0x0000004020249824 */ /* 0x000fe200078e021b */
[----:B------:R-:W-:-:S04]  /*2220*/  IADD3 R32, PT, PT, R33, UR15, RZ ;  /* 0x0000000f21207c10 */ /* 0x000fc8000fffe0ff */
[----:B------:R-:W-:Y:S01]  /*2230*/  ISETP.GT.U32.AND P0, PT, R32, 0xf, PT ;  /* 0x0000000f2000780c */ /* 0x000fe20003f04070 */
[----:B------:R-:W-:-:S06]  /*2240*/  UIADD3 UR5, UPT, UPT, UR5, UR8, URZ ;  /* 0x0000000805057290 */ /* 0x000fcc000fffe0ff */
[----:B------:R-:W-:Y:S01]  /*2250*/  VIADD R34, R30, UR5 ;  /* 0x000000051e227c36 */ /* 0x000fe20008000000 */
[----:B---3--:R0:W-:Y:S04]  /*2260*/  @!P1 STS.128 [R36], R16 ;  /* 0x0000001024009388 */ /* 0x0081e80000000c00 */
[----:B------:R-:W-:Y:S01]  /*2270*/  ISETP.GT.U32.AND P1, PT, R34, 0xf, PT ;  /* 0x0000000f2200780c */ /* 0x000fe20003f24070 */
[----:B0-----:R-:W0:Y:S08]  /*2280*/  @!P0 LDC R36, c[0x0][0x394] ;  /* 0x0000e500ff248b82 */ /* 0x001e300000000800 */
[----:B------:R-:W1:Y:S01]  /*2290*/  @!P0 LDC.64 R16, c[0x0][0x388] ;  /* 0x0000e200ff108b82 */ /* 0x000e620000000a00 */
[----:B------:R-:W-:-:S07]  /*22a0*/  @!P2 LEA R37, R35, R27, 0x6 ;  /* 0x0000001b2325a211 */ /* 0x000fce00078e30ff */
[----:B------:R-:W3:Y:S08]  /*22b0*/  @!P1 LDC R35, c[0x0][0x394] ;  /* 0x0000e500ff239b82 */ /* 0x000ef00000000800 */
[----:B------:R-:W5:Y:S01]  /*22c0*/  @!P1 LDC.64 R18, c[0x0][0x388] ;  /* 0x0000e200ff129b82 */ /* 0x000f620000000a00 */
[----:B------:R-:W-:Y:S01]  /*22d0*/  @!P3 LEA R33, R33, R27, 0x6 ;  /* 0x0000001b2121b211 */ /* 0x000fe200078e30ff */
[----:B--2---:R2:W-:Y:S02]  /*22e0*/  @!P2 STS.128 [R37], R12 ;  /* 0x0000000c2500a388 */ /* 0x0045e40000000c00 */
[----:B--2---:R-:W-:-:S04]  /*22f0*/  @!P0 VIADD R13, R32, UR4 ;  /* 0x00000004200d8c36 */ /* 0x004fc80008000000 */
[----:B0-----:R-:W-:-:S04]  /*2300*/  @!P0 IMAD R36, R13, R36, R26 ;  /* 0x000000240d248224 */ /* 0x001fc800078e021a */
[----:B-1----:R-:W-:Y:S01]  /*2310*/  @!P0 IMAD.WIDE R12, R36, 0x2, R16 ;  /* 0x00000002240c8825 */ /* 0x002fe200078e0210 */
[----:B------:R-:W-:-:S03]  /*2320*/  @!P1 IADD3 R16, PT, PT, R34, UR4, RZ ;  /* 0x0000000422109c10 */ /* 0x000fc6000fffe0ff */
[----:B------:R-:W-:Y:S02]  /*2330*/  VIADD R36, R34, UR15 ;  /* 0x0000000f22247c36 */ /* 0x000fe40008000000 */
[----:B------:R-:W2:Y:S03]  /*2340*/  @!P0 LDG.E.128 R12, desc[UR12][R12.64] ;  /* 0x0000000c0c0c8981 */ /* 0x000ea6000c1e1d00 */
[----:B------:R-:W-:Y:S01]  /*2350*/  ISETP.GT.U32.AND P2, PT, R36, 0xf, PT ;  /* 0x0000000f2400780c */ /* 0x000fe20003f44070 */
[----:B---3--:R-:W-:-:S04]  /*2360*/  @!P1 IMAD R35, R16, R35, R26 ;  /* 0x0000002310239224 */ /* 0x008fc800078e021a */
[----:B-----5:R-:W-:Y:S01]  /*2370*/  @!P1 IMAD.WIDE R18, R35, 0x2, R18 ;  /* 0x0000000223129825 */ /* 0x020fe200078e0212 */
[----:B----4-:R0:W-:Y:S05]  /*2380*/  @!P3 STS.128 [R33], R20 ;  /* 0x000000142100b388 */ /* 0x0101ea0000000c00 */
[----:B------:R-:W3:Y:S02]  /*2390*/  @!P1 LDG.E.128 R16, desc[UR12][R18.64] ;  /* 0x0000000c12109981 */ /* 0x000ee4000c1e1d00 */
[----:B0-----:R-:W0:Y:S08]  /*23a0*/  @!P2 LDC R33, c[0x0][0x394] ;  /* 0x0000e500ff21ab82 */ /* 0x001e300000000800 */
[----:B------:R-:W1:Y:S01]  /*23b0*/  @!P2 LDC.64 R20, c[0x0][0x388] ;  /* 0x0000e200ff14ab82 */ /* 0x000e620000000a00 */
[----:B------:R-:W-:-:S04]  /*23c0*/  @!P2 VIADD R35, R36, UR4 ;  /* 0x000000042423ac36 */ /* 0x000fc80008000000 */
[----:B0-----:R-:W-:-:S04]  /*23d0*/  @!P2 IMAD R33, R35, R33, R26 ;  /* 0x000000212321a224 */ /* 0x001fc800078e021a */
[----:B-1----:R-:W-:-:S06]  /*23e0*/  @!P2 IMAD.WIDE R20, R33, 0x2, R20 ;  /* 0x000000022114a825 */ /* 0x002fcc00078e0214 */
[----:B------:R-:W4:Y:S01]  /*23f0*/  @!P2 LDG.E.128 R20, desc[UR12][R20.64] ;  /* 0x0000000c1414a981 */ /* 0x000f22000c1e1d00 */
[----:B------:R-:W-:Y:S01]  /*2400*/  VIADD R33, R36, UR15 ;  /* 0x0000000f24217c36 */ /* 0x000fe20008000000 */
[----:B------:R-:W-:-:S04]  /*2410*/  @!P0 LEA R32, R32, R27, 0x6 ;  /* 0x0000001b20208211 */ /* 0x000fc800078e30ff */
[----:B------:R-:W-:Y:S01]  /*2420*/  ISETP.GT.U32.AND P3, PT, R33, 0xf, PT ;  /* 0x0000000f2100780c */ /* 0x000fe20003f64070 */
[----:B------:R-:W-:-:S12]  /*2430*/  @!P1 IMAD R34, R34, 0x40, R27 ;  /* 0x0000004022229824 */ /* 0x000fd800078e021b */
[----:B------:R-:W0:Y:S01]  /*2440*/  @!P3 LDC R37, c[0x0][0x394] ;  /* 0x0000e500ff25bb82 */ /* 0x000e220000000800 */
[----:B------:R-:W-:-:S06]  /*2450*/  UIADD3 UR5, UPT, UPT, UR5, UR8, URZ ;  /* 0x0000000805057290 */ /* 0x000fcc000fffe0ff */
[----:B------:R-:W-:Y:S02]  /*2460*/  IADD3 R35, PT, PT, R30, UR5, RZ ;  /* 0x000000051e237c10 */ /* 0x000fe4000fffe0ff */
[----:B------:R-:W-:Y:S01]  /*2470*/  @!P2 LEA R36, R36, R27, 0x6 ;  /* 0x0000001b2424a211 */ /* 0x000fe200078e30ff */
[----:B--2---:R1:W-:Y:S02]  /*2480*/  @!P0 STS.128 [R32], R12 ;  /* 0x0000000c20008388 */ /* 0x0043e40000000c00 */
[C---:B-1----:R-:W-:Y:S01]  /*2490*/  IADD3 R32, PT, PT, R33.reuse, UR15, RZ ;  /* 0x0000000f21207c10 */ /* 0x042fe2000fffe0ff */
[----:B------:R-:W1:Y:S03]  /*24a0*/  @!P3 LDC.64 R12, c[0x0][0x388] ;  /* 0x0000e200ff0cbb82 */ /* 0x000e660000000a00 */
[----:B------:R-:W-:Y:S01]  /*24b0*/  ISETP.GT.U32.AND P0, PT, R32, 0xf, PT ;  /* 0x0000000f2000780c */ /* 0x000fe20003f04070 */
[----:B---3--:R2:W-:Y:S01]  /*24c0*/  @!P1 STS.128 [R34], R16 ;  /* 0x0000001022009388 */ /* 0x0085e20000000c00 */
[----:B------:R-:W-:-:S11]  /*24d0*/  @!P3 VIADD R14, R33, UR4 ;  /* 0x00000004210ebc36 */ /* 0x000fd60008000000 */
[----:B--2---:R-:W2:Y:S08]  /*24e0*/  @!P0 LDC R18, c[0x0][0x394] ;  /* 0x0000e500ff128b82 */ /* 0x004eb00000000800 */
[----:B------:R-:W3:Y:S01]  /*24f0*/  @!P0 LDC.64 R16, c[0x0][0x388] ;  /* 0x0000e200ff108b82 */ /* 0x000ee20000000a00 */
[----:B0-----:R-:W-:Y:S01]  /*2500*/  @!P3 IMAD R37, R14, R37, R26 ;  /* 0x000000250e25b224 */ /* 0x001fe200078e021a */
[----:B------:R-:W-:Y:S01]  /*2510*/  ISETP.GT.U32.AND P1, PT, R35, 0xf, PT ;  /* 0x0000000f2300780c */ /* 0x000fe20003f24070 */
[----:B------:R-:W-:-:S02]  /*2520*/  @!P0 VIADD R19, R32, UR4 ;  /* 0x0000000420138c36 */ /* 0x000fc40008000000 */
[----:B-1----:R-:W-:-:S06]  /*2530*/  @!P3 IMAD.WIDE R12, R37, 0x2, R12 ;  /* 0x00000002250cb825 */ /* 0x002fcc00078e020c */
[----:B------:R-:W5:Y:S01]  /*2540*/  @!P3 LDG.E.128 R12, desc[UR12][R12.64] ;  /* 0x0000000c0c0cb981 */ /* 0x000f62000c1e1d00 */
[----:B--2---:R-:W-:-:S03]  /*2550*/  @!P0 IMAD R19, R19, R18, R26 ;  /* 0x0000001213138224 */ /* 0x004fc600078e021a */
[----:B----4-:R0:W-:Y:S01]  /*2560*/  @!P2 STS.128 [R36], R20 ;  /* 0x000000142400a388 */ /* 0x0101e20000000c00 */
[----:B---3--:R-:W-:-:S06]  /*2570*/  @!P0 IMAD.WIDE R16, R19, 0x2, R16 ;  /* 0x0000000213108825 */ /* 0x008fcc00078e0210 */
[----:B------:R-:W2:Y:S01]  /*2580*/  @!P0 LDG.E.128 R16, desc[UR12][R16.64] ;  /* 0x0000000c10108981 */ /* 0x000ea2000c1e1d00 */
[----:B0-----:R-:W0:Y:S08]  /*2590*/  @!P1 LDC R22, c[0x0][0x394] ;  /* 0x0000e500ff169b82 */ /* 0x001e300000000800 */
[----:B------:R-:W1:Y:S01]  /*25a0*/  @!P1 LDC.64 R20, c[0x0][0x388] ;  /* 0x0000e200ff149b82 */ /* 0x000e620000000a00 */
[----:B------:R-:W-:-:S05]  /*25b0*/  @!P1 IADD3 R37, PT, PT, R35, UR4, RZ ;  /* 0x0000000423259c10 */ /* 0x000fca000fffe0ff */
[----:B0-----:R-:W-:-:S04]  /*25c0*/  @!P1 IMAD R37, R37, R22, R26 ;  /* 0x0000001625259224 */ /* 0x001fc800078e021a */
[----:B-1----:R-:W-:-:S06]  /*25d0*/  @!P1 IMAD.WIDE R20, R37, 0x2, R20 ;  /* 0x0000000225149825 */ /* 0x002fcc00078e0214 */
[----:B------:R-:W3:Y:S01]  /*25e0*/  @!P1 LDG.E.128 R20, desc[UR12][R20.64] ;  /* 0x0000000c14149981 */ /* 0x000ee2000c1e1d00 */
[----:B------:R-:W-:Y:S01]  /*25f0*/  IADD3 R34, PT, PT, R35, UR15, RZ ;  /* 0x0000000f23227c10 */ /* 0x000fe2000fffe0ff */
[----:B------:R-:W-:-:S04]  /*2600*/  @!P3 IMAD R36, R33, 0x40, R27 ;  /* 0x000000402124b824 */ /* 0x000fc800078e021b */
[C---:B------:R-:W-:Y:S01]  /*2610*/  VIADD R33, R34.reuse, UR15 ;  /* 0x0000000f22217c36 */ /* 0x040fe20008000000 */
[----:B------:R-:W-:-:S13]  /*2620*/  ISETP.GT.U32.AND P2, PT, R34, 0xf, PT ;  /* 0x0000000f2200780c */ /* 0x000fda0003f44070 */
[----:B------:R-:W0:Y:S01]  /*2630*/  @!P2 LDC R37, c[0x0][0x394] ;  /* 0x0000e500ff25ab82 */ /* 0x000e220000000800 */
[----:B-----5:R1:W-:Y:S02]  /*2640*/  @!P3 STS.128 [R36], R12 ;  /* 0x0000000c2400b388 */ /* 0x0203e40000000c00 */
[----:B-1----:R-:W-:Y:S01]  /*2650*/  @!P0 LEA R14, R32, R27, 0x6 ;  /* 0x0000001b200e8211 */ /* 0x002fe200078e30ff */
[----:B------:R-:W-:-:S04]  /*2660*/  VIADD R32, R33, UR15 ;  /* 0x0000000f21207c36 */ /* 0x000fc80008000000 */
[----:B------:R-:W1:Y:S01]  /*2670*/  @!P2 LDC.64 R12, c[0x0][0x388] ;  /* 0x0000e200ff0cab82 */ /* 0x000e620000000a00 */
[----:B--2---:R2:W-:Y:S01]  /*2680*/  @!P0 STS.128 [R14], R16 ;  /* 0x000000100e008388 */ /* 0x0045e20000000c00 */
[----:B------:R-:W-:Y:S02]  /*2690*/  ISETP.GT.U32.AND P0, PT, R33, 0xf, PT ;  /* 0x0000000f2100780c */ /* 0x000fe40003f04070 */
[----:B------:R-:W-:Y:S02]  /*26a0*/  ISETP.GT.U32.AND P3, PT, R32, 0xf, PT ;  /* 0x0000000f2000780c */ /* 0x000fe40003f64070 */
[----:B------:R-:W-:-:S09]  /*26b0*/  @!P1 LEA R36, R35, R27, 0x6 ;  /* 0x0000001b23249211 */ /* 0x000fd200078e30ff */
[----:B------:R-:W4:Y:S08]  /*26c0*/  @!P0 LDC R15, c[0x0][0x394] ;  /* 0x0000e500ff0f8b82 */ /* 0x000f300000000800 */
[----:B------:R-:W5:Y:S08]  /*26d0*/  @!P3 LDC R35, c[0x0][0x394] ;  /* 0x0000e500ff23bb82 */ /* 0x000f700000000800 */
[----:B--2---:R-:W2:Y:S08]  /*26e0*/  @!P0 LDC.64 R18, c[0x0][0x388] ;  /* 0x0000e200ff128b82 */ /* 0x004eb00000000a00 */
[----:B------:R-:W2:Y:S01]  /*26f0*/  @!P3 LDC.64 R16, c[0x0][0x388] ;  /* 0x0000e200ff10bb82 */ /* 0x000ea20000000a00 */
[----:B------:R-:W-:Y:S01]  /*2700*/  @!P2 VIADD R14, R34, UR4 ;  /* 0x00000004220eac36 */ /* 0x000fe20008000000 */
[----:B---3--:R3:W-:Y:S03]  /*2710*/  @!P1 STS.128 [R36], R20 ;  /* 0x0000001424009388 */ /* 0x0087e60000000c00 */
[----:B0-----:R-:W-:Y:S01]  /*2720*/  @!P2 IMAD R37, R14, R37, R26 ;  /* 0x000000250e25a224 */ /* 0x001fe200078e021a */
[----:B------:R-:W-:-:S03]  /*2730*/  @!P0 IADD3 R14, PT, PT, R33, UR4, RZ ;  /* 0x00000004210e8c10 */ /* 0x000fc6000fffe0ff */
[----:B-1----:R-:W-:-:S04]  /*2740*/  @!P2 IMAD.WIDE R12, R37, 0x2, R12 ;  /* 0x00000002250ca825 */ /* 0x002fc800078e020c */
[----:B----4-:R-:W-:Y:S02]  /*2750*/  @!P0 IMAD R37, R14, R15, R26 ;  /* 0x0000000f0e258224 */ /* 0x010fe400078e021a */
[----:B------:R-:W4:Y:S01]  /*2760*/  @!P2 LDG.E.128 R12, desc[UR12][R12.64] ;  /* 0x0000000c0c0ca981 */ /* 0x000f22000c1e1d00 */
[----:B---3--:R-:W-:-:S04]  /*2770*/  @!P3 VIADD R20, R32, UR4 ;  /* 0x000000042014bc36 */ /* 0x008fc80008000000 */
[----:B-----5:R-:W-:Y:S02]  /*2780*/  @!P3 IMAD R35, R20, R35, R26 ;  /* 0x000000231423b224 */ /* 0x020fe400078e021a */
[----:B--2---:R-:W-:-:S04]  /*2790*/  @!P0 IMAD.WIDE R18, R37, 0x2, R18 ;  /* 0x0000000225128825 */ /* 0x004fc800078e0212 */
[----:B------:R-:W-:Y:S02]  /*27a0*/  @!P3 IMAD.WIDE R20, R35, 0x2, R16 ;  /* 0x000000022314b825 */ /* 0x000fe400078e0210 */
[----:B------:R-:W2:Y:S04]  /*27b0*/  @!P0 LDG.E.128 R16, desc[UR12][R18.64] ;  /* 0x0000000c12108981 */ /* 0x000ea8000c1e1d00 */
[----:B------:R-:W3:Y:S01]  /*27c0*/  @!P3 LDG.E.128 R20, desc[UR12][R20.64] ;  /* 0x0000000c1414b981 */ /* 0x000ee2000c1e1d00 */
[-C--:B------:R-:W-:Y:S01]  /*27d0*/  @!P2 LEA R34, R34, R27.reuse, 0x6 ;  /* 0x0000001b2222a211 */ /* 0x080fe200078e30ff */
[----:B------:R-:W-:Y:S01]  /*27e0*/  @!P0 IMAD R33, R33, 0x40, R27 ;  /* 0x0000004021218824 */ /* 0x000fe200078e021b */
[----:B------:R-:W-:Y:S01]  /*27f0*/  @!P3 LEA R32, R32, R27, 0x6 ;  /* 0x0000001b2020b211 */ /* 0x000fe200078e30ff */
[----:B------:R-:W-:-:S04]  /*2800*/  UIADD3 UR6, UPT, UPT, UR6, 0x10, URZ ;  /* 0x0000001006067890 */ /* 0x000fc8000fffe0ff */
[----:B------:R-:W-:Y:S02]  /*2810*/  UISETP.GE.AND UP1, UPT, UR6, UR18, UPT ;  /* 0x000000120600728c */ /* 0x000fe4000bf26270 */
[----:B------:R-:W-:Y:S01]  /*2820*/  UIADD3 UR5, UPT, UPT, UR5, UR8, URZ ;  /* 0x0000000805057290 */ /* 0x000fe2000fffe0ff */
[----:B----4-:R4:W-:Y:S04]  /*2830*/  @!P2 STS.128 [R34], R12 ;  /* 0x0000000c2200a388 */ /* 0x0109e80000000c00 */
[----:B--2---:R4:W-:Y:S04]  /*2840*/  @!P0 STS.128 [R33], R16 ;  /* 0x0000001021008388 */ /* 0x0049e80000000c00 */
[----:B---3--:R4:W-:Y:S01]  /*2850*/  @!P3 STS.128 [R32], R20 ;  /* 0x000000142000b388 */ /* 0x0089e20000000c00 */
[----:B------:R-:W-:Y:S05]  /*2860*/  BRA.U !UP1, `(.L_x_15) ;  /* 0xfffffff509607547 */ /* 0x000fea000b83ffff */
.L_x_14:
[----:B------:R-:W-:-:S04]  /*2870*/  UIADD3 UR8, UPT, UPT, UR11, -UR6, URZ ;  /* 0x800000060b087290 */ /* 0x000fc8000fffe0ff */
[----:B------:R-:W-:-:S09]  /*2880*/  UISETP.GT.AND UP1, UPT, UR8, 0x4, UPT ;  /* 0x000000040800788c */ /* 0x000fd2000bf24270 */
[----:B------:R-:W-:Y:S05]  /*2890*/  BRA.U !UP1, `(.L_x_16) ;  /* 0x0000000509587547 */ /* 0x000fea000b800000 */
[----:B----4-:R-:W-:-:S05]  /*28a0*/  VIADD R21, R30, UR5 ;  /* 0x000000051e157c36 */ /* 0x010fca0008000000 */
[C---:B------:R-:W-:Y:S02]  /*28b0*/  ISETP.GT.U32.AND P0, PT, R21.reuse, 0xf, PT ;  /* 0x0000000f1500780c */ /* 0x040fe40003f04070 */
[----:B------:R-:W-:-:S04]  /*28c0*/  IADD3 R20, PT, PT, R21, UR15, RZ ;  /* 0x0000000f15147c10 */ /* 0x000fc8000fffe0ff */
[----:B------:R-:W-:-:S07]  /*28d0*/  ISETP.GT.U32.AND P2, PT, R20, 0xf, PT ;  /* 0x0000000f1400780c */ /* 0x000fce0003f44070 */
[----:B012---:R-:W0:Y:S01]  /*28e0*/  @!P0 LDC R14, c[0x0][0x394] ;  /* 0x0000e500ff0e8b82 */ /* 0x007e220000000800 */
[----:B------:R-:W-:-:S07]  /*28f0*/  @!P0 VIADD R15, R21, UR4 ;  /* 0x00000004150f8c36 */ /* 0x000fce0008000000 */
[----:B------:R-:W1:Y:S08]  /*2900*/  @!P0 LDC.64 R12, c[0x0][0x388] ;  /* 0x0000e200ff0c8b82 */ /* 0x000e700000000a00 */
[----:B------:R-:W2:Y:S01]  /*2910*/  @!P2 LDC R18, c[0x0][0x394] ;  /* 0x0000e500ff12ab82 */ /* 0x000ea20000000800 */
[----:B0-----:R-:W-:-:S07]  /*2920*/  @!P0 IMAD R15, R15, R14, R26 ;  /* 0x0000000e0f0f8224 */ /* 0x001fce00078e021a */
[----:B------:R-:W0:Y:S01]  /*2930*/  @!P2 LDC.64 R16, c[0x0][0x388] ;  /* 0x0000e200ff10ab82 */ /* 0x000e220000000a00 */
[----:B-1----:R-:W-:-:S06]  /*2940*/  @!P0 IMAD.WIDE R12, R15, 0x2, R12 ;  /* 0x000000020f0c8825 */ /* 0x002fcc00078e020c */
[----:B------:R-:W3:Y:S01]  /*2950*/  @!P0 LDG.E.128 R12, desc[UR12][R12.64] ;  /* 0x0000000c0c0c8981 */ /* 0x000ee2000c1e1d00 */
[----:B------:R-:W-:-:S05]  /*2960*/  @!P2 IADD3 R19, PT, PT, R20, UR4, RZ ;  /* 0x000000041413ac10 */ /* 0x000fca000fffe0ff */
[----:B--2---:R-:W-:-:S04]  /*2970*/  @!P2 IMAD R19, R19, R18, R26 ;  /* 0x000000121313a224 */ /* 0x004fc800078e021a */
[----:B0-----:R-:W-:-:S06]  /*2980*/  @!P2 IMAD.WIDE R16, R19, 0x2, R16 ;  /* 0x000000021310a825 */ /* 0x001fcc00078e0210 */
[----:B------:R-:W2:Y:S01]  /*2990*/  @!P2 LDG.E.128 R16, desc[UR12][R16.64] ;  /* 0x0000000c1010a981 */ /* 0x000ea2000c1e1d00 */
[----:B------:R-:W-:Y:S01]  /*29a0*/  VIADD R33, R20, UR15 ;  /* 0x0000000f14217c36 */ /* 0x000fe20008000000 */
[----:B------:R-:W-:Y:S01]  /*29b0*/  @!P0 LEA R21, R21, R27, 0x6 ;  /* 0x0000001b15158211 */ /* 0x000fe200078e30ff */
[----:B------:R-:W-:Y:S02]  /*29c0*/  ULOP3.LUT UR8, UR16, 0x7fc, URZ, 0xc0, !UPT ;  /* 0x000007fc10087892 */ /* 0x000fe4000f8ec0ff */
[C---:B------:R-:W-:Y:S01]  /*29d0*/  VIADD R32, R33.reuse, UR15 ;  /* 0x0000000f21207c36 */ /* 0x040fe20008000000 */
[----:B------:R-:W-:Y:S01]  /*29e0*/  ISETP.GT.U32.AND P3, PT, R33, 0xf, PT ;  /* 0x0000000f2100780c */ /* 0x000fe20003f64070 */
[----:B------:R-:W-:-:S03]  /*29f0*/  UIADD3 UR5, UPT, UPT, UR5, UR8, URZ ;  /* 0x0000000805057290 */ /* 0x000fc6000fffe0ff */
[----:B------:R-:W-:-:S03]  /*2a00*/  ISETP.GT.U32.AND P1, PT, R32, 0xf, PT ;  /* 0x0000000f2000780c */ /* 0x000fc60003f24070 */
[----:B------:R-:W-:-:S06]  /*2a10*/  IADD3 R35, PT, PT, R30, UR5, RZ ;  /* 0x000000051e237c10 */ /* 0x000fcc000fffe0ff */
[----:B------:R-:W0:Y:S01]  /*2a20*/  @!P3 LDC R36, c[0x0][0x394] ;  /* 0x0000e500ff24bb82 */ /* 0x000e220000000800 */
[----:B------:R-:W-:-:S07]  /*2a30*/  @!P3 VIADD R37, R33, UR4 ;  /* 0x000000042125bc36 */ /* 0x000fce0008000000 */
[----:B------:R-:W1:Y:S08]  /*2a40*/  @!P1 LDC R34, c[0x0][0x394] ;  /* 0x0000e500ff229b82 */ /* 0x000e700000000800 */
[----:B------:R-:W4:Y:S01]  /*2a50*/  @!P1 LDC.64 R22, c[0x0][0x388] ;  /* 0x0000e200ff169b82 */ /* 0x000f220000000a00 */
[----:B---3--:R3:W-:Y:S01]  /*2a60*/  @!P0 STS.128 [R21], R12 ;  /* 0x0000000c15008388 */ /* 0x0087e20000000c00 */
[----:B------:R-:W-:-:S06]  /*2a70*/  ISETP.GT.U32.AND P0, PT, R35, 0xf, PT ;  /* 0x0000000f2300780c */ /* 0x000fcc0003f04070 */
[----:B---3--:R-:W3:Y:S01]  /*2a80*/  @!P3 LDC.64 R12, c[0x0][0x388] ;  /* 0x0000e200ff0cbb82 */ /* 0x008ee20000000a00 */
[----:B0-----:R-:W-:Y:S01]  /*2a90*/  @!P3 IMAD R15, R37, R36, R26 ;  /* 0x00000024250fb224 */ /* 0x001fe200078e021a */
[----:B------:R-:W-:-:S05]  /*2aa0*/  @!P2 LEA R37, R20, R27, 0x6 ;  /* 0x0000001b1425a211 */ /* 0x000fca00078e30ff */
[----:B--2---:R0:W-:Y:S01]  /*2ab0*/  @!P2 STS.128 [R37], R16 ;  /* 0x000000102500a388 */ /* 0x0041e20000000c00 */
[----:B------:R-:W2:Y:S08]  /*2ac0*/  @!P0 LDC R36, c[0x0][0x394] ;  /* 0x0000e500ff248b82 */ /* 0x000eb00000000800 */
[----:B------:R-:W5:Y:S01]  /*2ad0*/  @!P0 LDC.64 R20, c[0x0][0x388] ;  /* 0x0000e200ff148b82 */ /* 0x000f620000000a00 */
[----:B0-----:R-:W-:-:S02]  /*2ae0*/  @!P1 VIADD R17, R32, UR4 ;  /* 0x0000000420119c36 */ /* 0x001fc40008000000 */
[----:B---3--:R-:W-:-:S04]  /*2af0*/  @!P3 IMAD.WIDE R12, R15, 0x2, R12 ;  /* 0x000000020f0cb825 */ /* 0x008fc800078e020c */
[----:B-1----:R-:W-:Y:S02]  /*2b00*/  @!P1 IMAD R34, R17, R34, R26 ;  /* 0x0000002211229224 */ /* 0x002fe400078e021a */
[----:B------:R-:W3:Y:S02]  /*2b10*/  @!P3 LDG.E.128 R12, desc[UR12][R12.64] ;  /* 0x0000000c0c0cb981 */ /* 0x000ee4000c1e1d00 */
[----:B----4-:R-:W-:-:S06]  /*2b20*/  @!P1 IMAD.WIDE R16, R34, 0x2, R22 ;  /* 0x0000000222109825 */ /* 0x010fcc00078e0216 */
[----:B------:R-:W4:Y:S01]  /*2b30*/  @!P1 LDG.E.128 R16, desc[UR12][R16.64] ;  /* 0x0000000c10109981 */ /* 0x000f22000c1e1d00 */
[----:B------:R-:W-:-:S05]  /*2b40*/  @!P0 IADD3 R23, PT, PT, R35, UR4, RZ ;  /* 0x0000000423178c10 */ /* 0x000fca000fffe0ff */
[----:B--2---:R-:W-:-:S04]  /*2b50*/  @!P0 IMAD R23, R23, R36, R26 ;  /* 0x0000002417178224 */ /* 0x004fc800078e021a */
[----:B-----5:R-:W-:-:S06]  /*2b60*/  @!P0 IMAD.WIDE R20, R23, 0x2, R20 ;  /* 0x0000000217148825 */ /* 0x020fcc00078e0214 */
[----:B------:R-:W2:Y:S01]  /*2b70*/  @!P0 LDG.E.128 R20, desc[UR12][R20.64] ;  /* 0x0000000c14148981 */ /* 0x000ea2000c1e1d00 */
[----:B------:R-:W-:Y:S01]  /*2b80*/  IADD3 R34, PT, PT, R35, UR15, RZ ;  /* 0x0000000f23227c10 */ /* 0x000fe2000fffe0ff */
[----:B------:R-:W-:-:S03]  /*2b90*/  @!P3 IMAD R36, R33, 0x40, R27 ;  /* 0x000000402124b824 */ /* 0x000fc600078e021b */
[C---:B------:R-:W-:Y:S01]  /*2ba0*/  ISETP.GT.U32.AND P2, PT, R34.reuse, 0xf, PT ;  /* 0x0000000f2200780c */ /* 0x040fe20003f44070 */
[----:B------:R-:W-:-:S12]  /*2bb0*/  VIADD R33, R34, UR15 ;  /* 0x0000000f22217c36 */ /* 0x000fd80008000000 */
[----:B------:R-:W0:Y:S01]  /*2bc0*/  @!P2 LDC R37, c[0x0][0x394] ;  /* 0x0000e500ff25ab82 */ /* 0x000e220000000800 */
[----:B---3--:R1:W-:Y:S02]  /*2bd0*/  @!P3 STS.128 [R36], R12 ;  /* 0x0000000c2400b388 */ /* 0x0083e40000000c00 */
[----:B-1----:R-:W-:Y:S01]  /*2be0*/  @!P1 LEA R14, R32, R27, 0x6 ;  /* 0x0000001b200e9211 */ /* 0x002fe200078e30ff */
[----:B------:R-:W-:-:S04]  /*2bf0*/  VIADD R32, R33, UR15 ;  /* 0x0000000f21207c36 */ /* 0x000fc80008000000 */
[----:B------:R-:W1:Y:S01]  /*2c00*/  @!P2 LDC.64 R12, c[0x0][0x388] ;  /* 0x0000e200ff0cab82 */ /* 0x000e620000000a00 */
[----:B------:R-:W-:Y:S01]  /*2c10*/  @!P0 LEA R36, R35, R27, 0x6 ;  /* 0x0000001b23248211 */ /* 0x000fe200078e30ff */
[----:B----4-:R3:W-:Y:S01]  /*2c20*/  @!P1 STS.128 [R14], R16 ;  /* 0x000000100e009388 */ /* 0x0107e20000000c00 */
[----:B------:R-:W-:Y:S02]  /*2c30*/  ISETP.GT.U32.AND P1, PT, R33, 0xf, PT ;  /* 0x0000000f2100780c */ /* 0x000fe40003f24070 */
[----:B------:R-:W-:Y:S01]  /*2c40*/  ISETP.GT.U32.AND P3, PT, R32, 0xf, PT ;  /* 0x0000000f2000780c */ /* 0x000fe20003f64070 */
[----:B--2---:R2:W-:Y:S10]  /*2c50*/  @!P0 STS.128 [R36], R20 ;  /* 0x0000001424008388 */ /* 0x0045f40000000c00 */
[----:B------:R-:W4:Y:S01]  /*2c60*/  @!P1 LDC R15, c[0x0][0x394] ;  /* 0x0000e500ff0f9b82 */ /* 0x000f220000000800 */
[----:B---3--:R-:W-:-:S04]  /*2c70*/  @!P2 VIADD R14, R34, UR4 ;  /* 0x00000004220eac36 */ /* 0x008fc80008000000 */
[----:B0-----:R-:W-:Y:S01]  /*2c80*/  @!P2 IMAD R37, R14, R37, R26 ;  /* 0x000000250e25a224 */ /* 0x001fe200078e021a */
[----:B------:R-:W-:Y:S02]  /*2c90*/  @!P1 IADD3 R14, PT, PT, R33, UR4, RZ ;  /* 0x00000004210e9c10 */ /* 0x000fe4000fffe0ff */
[----:B------:R-:W0:Y:S01]  /*2ca0*/  @!P3 LDC R35, c[0x0][0x394] ;  /* 0x0000e500ff23bb82 */ /* 0x000e220000000800 */
[----:B--2---:R-:W-:Y:S02]  /*2cb0*/  @!P3 VIADD R20, R32, UR4 ;  /* 0x000000042014bc36 */ /* 0x004fe40008000000 */
[----:B-1----:R-:W-:-:S05]  /*2cc0*/  @!P2 IMAD.WIDE R12, R37, 0x2, R12 ;  /* 0x00000002250ca825 */ /* 0x002fca00078e020c */
[----:B------:R-:W1:Y:S08]  /*2cd0*/  @!P1 LDC.64 R18, c[0x0][0x388] ;  /* 0x0000e200ff129b82 */ /* 0x000e700000000a00 */
[----:B------:R-:W2:Y:S01]  /*2ce0*/  @!P3 LDC.64 R16, c[0x0][0x388] ;  /* 0x0000e200ff10bb82 */ /* 0x000ea20000000a00 */
[--C-:B----4-:R-:W-:Y:S02]  /*2cf0*/  @!P1 IMAD R37, R14, R15, R26.reuse ;  /* 0x0000000f0e259224 */ /* 0x110fe400078e021a */
[----:B------:R-:W3:Y:S01]  /*2d00*/  @!P2 LDG.E.128 R12, desc[UR12][R12.64] ;  /* 0x0000000c0c0ca981 */ /* 0x000ee2000c1e1d00 */
[----:B0-----:R-:W-:-:S02]  /*2d10*/  @!P3 IMAD R35, R20, R35, R26 ;  /* 0x000000231423b224 */ /* 0x001fc400078e021a */
[----:B-1----:R-:W-:-:S04]  /*2d20*/  @!P1 IMAD.WIDE R18, R37, 0x2, R18 ;  /* 0x0000000225129825 */ /* 0x002fc800078e0212 */
[----:B--2---:R-:W-:Y:S02]  /*2d30*/  @!P3 IMAD.WIDE R20, R35, 0x2, R16 ;  /* 0x000000022314b825 */ /* 0x004fe400078e0210 */
[----:B------:R-:W2:Y:S04]  /*2d40*/  @!P1 LDG.E.128 R16, desc[UR12][R18.64] ;  /* 0x0000000c12109981 */ /* 0x000ea8000c1e1d00 */
[----:B------:R-:W4:Y:S01]  /*2d50*/  @!P3 LDG.E.128 R20, desc[UR12][R20.64] ;  /* 0x0000000c1414b981 */ /* 0x000f22000c1e1d00 */
[-C--:B------:R-:W-:Y:S01]  /*2d60*/  @!P2 LEA R34, R34, R27.reuse, 0x6 ;  /* 0x0000001b2222a211 */ /* 0x080fe200078e30ff */
[----:B------:R-:W-:Y:S01]  /*2d70*/  @!P1 IMAD R33, R33, 0x40, R27 ;  /* 0x0000004021219824 */ /* 0x000fe200078e021b */
[----:B------:R-:W-:Y:S01]  /*2d80*/  @!P3 LEA R32, R32, R27, 0x6 ;  /* 0x0000001b2020b211 */ /* 0x000fe200078e30ff */
[----:B------:R-:W-:-:S02]  /*2d90*/  UIADD3 UR6, UPT, UPT, UR6, 0x4, URZ ;  /* 0x0000000406067890 */ /* 0x000fc4000fffe0ff */
[----:B------:R-:W-:Y:S02]  /*2da0*/  UIADD3 UR5, UPT, UPT, UR8, UR5, URZ ;  /* 0x0000000508057290 */ /* 0x000fe4000fffe0ff */
[----:B------:R-:W-:Y:S02]  /*2db0*/  UIADD3 UR6, UPT, UPT, UR6, 0x4, URZ ;  /* 0x0000000406067890 */ /* 0x000fe4000fffe0ff */
[----:B------:R-:W-:Y:S01]  /*2dc0*/  UPLOP3.LUT UP0, UPT, UPT, UPT, UPT, 0x40, 0x4 ;  /* 0x000000000004789c */ /* 0x000fe20003f0e870 */
[----:B---3--:R3:W-:Y:S04]  /*2dd0*/  @!P2 STS.128 [R34], R12 ;  /* 0x0000000c2200a388 */ /* 0x0087e80000000c00 */
[----:B--2---:R3:W-:Y:S04]  /*2de0*/  @!P1 STS.128 [R33], R16 ;  /* 0x0000001021009388 */ /* 0x0047e80000000c00 */
[----:B----4-:R3:W-:Y:S02]  /*2df0*/  @!P3 STS.128 [R32], R20 ;  /* 0x000000142000b388 */ /* 0x0107e40000000c00 */
.L_x_16:
[----:B------:R-:W-:-:S09]  /*2e00*/  UISETP.NE.OR UP0, UPT, UR6, UR11, UP0 ;  /* 0x0000000b0600728c */ /* 0x000fd20008705670 */
[----:B------:R-:W-:Y:S05]  /*2e10*/  BRA.U !UP0, `(.L_x_12) ;  /* 0x0000000108b47547 */ /* 0x000fea000b800000 */
.L_x_13:
[----:B------:R-:W-:-:S12]  /*2e20*/  ULOP3.LUT UR8, UR16, 0x7fc, URZ, 0xc0, !UPT ;  /* 0x000007fc10087892 */ /* 0x000fd8000f8ec0ff */
.L_x_17:
[----:B0--34-:R-:W-:-:S05]  /*2e30*/  VIADD R22, R30, UR5 ;  /* 0x000000051e167c36 */ /* 0x019fca0008000000 */
[----:B------:R-:W-:-:S13]  /*2e40*/  ISETP.GT.U32.AND P0, PT, R22, 0xf, PT ;  /* 0x0000000f1600780c */ /* 0x000fda0003f04070 */
[----:B012---:R-:W0:Y:S01]  /*2e50*/  @!P0 LDC R14, c[0x0][0x394] ;  /* 0x0000e500ff0e8b82 */ /* 0x007e220000000800 */
[----:B------:R-:W-:-:S07]  /*2e60*/  @!P0 IADD3 R15, PT, PT, R22, UR4, RZ ;  /* 0x00000004160f8c10 */ /* 0x000fce000fffe0ff */
[----:B------:R-:W1:Y:S01]  /*2e70*/  @!P0 LDC.64 R12, c[0x0][0x388] ;  /* 0x0000e200ff0c8b82 */ /* 0x000e620000000a00 */
[----:B0-----:R-:W-:-:S04]  /*2e80*/  @!P0 IMAD R15, R15, R14, R26 ;  /* 0x0000000e0f0f8224 */ /* 0x001fc800078e021a */
[----:B-1----:R-:W-:-:S06]  /*2e90*/  @!P0 IMAD.WIDE R12, R15, 0x2, R12 ;  /* 0x000000020f0c8825 */ /* 0x002fcc00078e020c */
[----:B------:R-:W2:Y:S01]  /*2ea0*/  @!P0 LDG.E.128 R12, desc[UR12][R12.64] ;  /* 0x0000000c0c0c8981 */ /* 0x000ea2000c1e1d00 */
[C---:B------:R-:W-:Y:S01]  /*2eb0*/  VIADD R34, R22.reuse, UR15 ;  /* 0x0000000f16227c36 */ /* 0x040fe20008000000 */
[----:B------:R-:W-:-:S04]  /*2ec0*/  @!P0 LEA R22, R22, R27, 0x6 ;  /* 0x0000001b16168211 */ /* 0x000fc800078e30ff */
[C---:B------:R-:W-:Y:S02]  /*2ed0*/  ISETP.GT.U32.AND P1, PT, R34.reuse, 0xf, PT ;  /* 0x0000000f2200780c */ /* 0x040fe40003f24070 */
[----:B------:R-:W-:-:S04]  /*2ee0*/  IADD3 R32, PT, PT, R34, UR15, RZ ;  /* 0x0000000f22207c10 */ /* 0x000fc8000fffe0ff */
[C---:B------:R-:W-:Y:S01]  /*2ef0*/  ISETP.GT.U32.AND P2, PT, R32.reuse, 0xf, PT ;  /* 0x0000000f2000780c */ /* 0x040fe20003f44070 */
[----:B------:R-:W-:-:S05]  /*2f00*/  VIADD R33, R32, UR15 ;  /* 0x0000000f20217c36 */ /* 0x000fca0008000000 */
[----:B------:R-:W-:Y:S01]  /*2f10*/  ISETP.GT.U32.AND P3, PT, R33, 0xf, PT ;  /* 0x0000000f2100780c */ /* 0x000fe20003f64070 */
[----:B------:R-:W0:Y:S01]  /*2f20*/  @!P1 LDC R37, c[0x0][0x394] ;  /* 0x0000e500ff259b82 */ /* 0x000e220000000800 */
[----:B------:R-:W-:-:S07]  /*2f30*/  @!P1 VIADD R36, R34, UR4 ;  /* 0x0000000422249c36 */ /* 0x000fce0008000000 */
[----:B------:R-:W1:Y:S08]  /*2f40*/  @!P1 LDC.64 R20, c[0x0][0x388] ;  /* 0x0000e200ff149b82 */ /* 0x000e700000000a00 */
[----:B------:R-:W3:Y:S08]  /*2f50*/  @!P2 LDC R23, c[0x0][0x394] ;  /* 0x0000e500ff17ab82 */ /* 0x000ef00000000800 */
[----:B------:R-:W4:Y:S01]  /*2f60*/  @!P3 LDC R35, c[0x0][0x394] ;  /* 0x0000e500ff23bb82 */ /* 0x000f220000000800 */
[----:B0-----:R-:W-:-:S07]  /*2f70*/  @!P1 IMAD R37, R36, R37, R26 ;  /* 0x0000002524259224 */ /* 0x001fce00078e021a */
[----:B------:R-:W0:Y:S08]  /*2f80*/  @!P2 LDC.64 R18, c[0x0][0x388] ;  /* 0x0000e200ff12ab82 */ /* 0x000e300000000a00 */
[----:B------:R-:W5:Y:S01]  /*2f90*/  @!P3 LDC.64 R16, c[0x0][0x388] ;  /* 0x0000e200ff10bb82 */ /* 0x000f620000000a00 */
[----:B--2---:R1:W-:Y:S02]  /*2fa0*/  @!P0 STS.128 [R22], R12 ;  /* 0x0000000c16008388 */ /* 0x0043e40000000c00 */
[----:B-1----:R-:W-:Y:S01]  /*2fb0*/  @!P1 IMAD.WIDE R12, R37, 0x2, R20 ;  /* 0x00000002250c9825 */ /* 0x002fe200078e0214 */
[----:B------:R-:W-:-:S03]  /*2fc0*/  @!P2 IADD3 R20, PT, PT, R32, UR4, RZ ;  /* 0x000000042014ac10 */ /* 0x000fc6000fffe0ff */
[----:B------:R-:W-:Y:S02]  /*2fd0*/  @!P3 VIADD R21, R33, UR4 ;  /* 0x000000042115bc36 */ /* 0x000fe40008000000 */
[--C-:B---3--:R-:W-:Y:S01]  /*2fe0*/  @!P2 IMAD R23, R20, R23, R26.reuse ;  /* 0x000000171417a224 */ /* 0x108fe200078e021a */
[----:B------:R-:W2:Y:S01]  /*2ff0*/  @!P1 LDG.E.128 R12, desc[UR12][R12.64] ;  /* 0x0000000c0c0c9981 */ /* 0x000ea2000c1e1d00 */
[----:B----4-:R-:W-:Y:S02]  /*3000*/  @!P3 IMAD R21, R21, R35, R26 ;  /* 0x000000231515b224 */ /* 0x010fe400078e021a */
[----:B0-----:R-:W-:-:S04]  /*3010*/  @!P2 IMAD.WIDE R18, R23, 0x2, R18 ;  /* 0x000000021712a825 */ /* 0x001fc800078e0212 */
[----:B-----5:R-:W-:Y:S02]  /*3020*/  @!P3 IMAD.WIDE R20, R21, 0x2, R16 ;  /* 0x000000021514b825 */ /* 0x020fe400078e0210 */
[----:B------:R-:W3:Y:S04]  /*3030*/  @!P2 LDG.E.128 R16, desc[UR12][R18.64] ;  /* 0x0000000c1210a981 */ /* 0x000ee8000c1e1d00 */
[----:B------:R-:W4:Y:S01]  /*3040*/  @!P3 LDG.E.128 R20, desc[UR12][R20.64] ;  /* 0x0000000c1414b981 */ /* 0x000f22000c1e1d00 */
[-C--:B------:R-:W-:Y:S01]  /*3050*/  @!P1 LEA R34, R34, R27.reuse, 0x6 ;  /* 0x0000001b22229211 */ /* 0x080fe200078e30ff */
[----:B------:R-:W-:Y:S01]  /*3060*/  @!P2 IMAD R32, R32, 0x40, R27 ;  /* 0x000000402020a824 */ /* 0x000fe200078e021b */
[----:B------:R-:W-:Y:S01]  /*3070*/  @!P3 LEA R33, R33, R27, 0x6 ;  /* 0x0000001b2121b211 */ /* 0x000fe200078e30ff */
[----:B------:R-:W-:-:S04]  /*3080*/  UIADD3 UR6, UPT, UPT, UR6, 0x4, URZ ;  /* 0x0000000406067890 */ /* 0x000fc8000fffe0ff */
[----:B------:R-:W-:Y:S02]  /*3090*/  UISETP.NE.AND UP0, UPT, UR6, UR11, UPT ;  /* 0x0000000b0600728c */ /* 0x000fe4000bf05270 */
[----:B------:R-:W-:Y:S01]  /*30a0*/  UIADD3 UR5, UPT, UPT, UR8, UR5, URZ ;  /* 0x0000000508057290 */ /* 0x000fe2000fffe0ff */
[----:B--2---:R0:W-:Y:S04]  /*30b0*/  @!P1 STS.128 [R34], R12 ;  /* 0x0000000c22009388 */ /* 0x0041e80000000c00 */
[----:B---3--:R0:W-:Y:S04]  /*30c0*/  @!P2 STS.128 [R32], R16 ;  /* 0x000000102000a388 */ /* 0x0081e80000000c00 */
[----:B----4-:R0:W-:Y:S01]  /*30d0*/  @!P3 STS.128 [R33], R20 ;  /* 0x000000142100b388 */ /* 0x0101e20000000c00 */
[----:B------:R-:W-:Y:S05]  /*30e0*/  BRA.U UP0, `(.L_x_17) ;  /* 0xfffffffd00507547 */ /* 0x000fea000b83ffff */
.L_x_12:
[----:B------:R-:W-:-:S09]  /*30f0*/  UISETP.NE.AND UP0, UPT, UR17, URZ, UPT ;  /* 0x000000ff1100728c */ /* 0x000fd2000bf05270 */
[----:B------:R-:W-:Y:S05]  /*3100*/  BRA.U !UP0, `(.L_x_18) ;  /* 0x0000000108ac7547 */ /* 0x000fea000b800000 */
[----:B0--34-:R-:W-:Y:S01]  /*3110*/  VIADD R18, R30, UR5 ;  /* 0x000000051e127c36 */ /* 0x019fe20008000000 */
[----:B------:R-:W-:Y:S04]  /*3120*/  BSSY.RECONVERGENT B0, `(.L_x_19) ;  /* 0x000000b000007945 */ /* 0x000fe80003800200 */
[----:B------:R-:W-:-:S13]  /*3130*/  ISETP.GT.U32.AND P0, PT, R18, 0xf, PT ;  /* 0x0000000f1200780c */ /* 0x000fda0003f04070 */
[----:B------:R-:W-:Y:S05]  /*3140*/  @P0 BRA `(.L_x_20) ;  /* 0x0000000000200947 */ /* 0x000fea0003800000 */
[----:B-12---:R-:W0:Y:S01]  /*3150*/  LDC.64 R12, c[0x0][0x388] ;  /* 0x0000e200ff0c7b82 */ /* 0x006e220000000a00 */
[----:B------:R-:W1:Y:S01]  /*3160*/  LDCU UR5, c[0x0][0x394] ;  /* 0x00007280ff0577ac */ /* 0x000e620008000800 */
[----:B------:R-:W-:-:S05]  /*3170*/  IADD3 R15, PT, PT, R18, UR4, RZ ;  /* 0x00000004120f7c10 */ /* 0x000fca000fffe0ff */
[----:B-1----:R-:W-:-:S04]  /*3180*/  IMAD R15, R15, UR5, R26 ;  /* 0x000000050f0f7c24 */ /* 0x002fc8000f8e021a */
[----:B0-----:R-:W-:-:S06]  /*3190*/  IMAD.WIDE R12, R15, 0x2, R12 ;  /* 0x000000020f0c7825 */ /* 0x001fcc00078e020c */
[----:B------:R-:W2:Y:S01]  /*31a0*/  LDG.E.128 R12, desc[UR12][R12.64] ;  /* 0x0000000c0c0c7981 */ /* 0x000ea2000c1e1d00 */
[----:B------:R-:W-:-:S05]  /*31b0*/  IMAD R16, R18, 0x40, R27 ;  /* 0x0000004012107824 */ /* 0x000fca00078e021b */
[----:B--2---:R0:W-:Y:S02]  /*31c0*/  STS.128 [R16], R12 ;  /* 0x0000000c10007388 */ /* 0x0041e40000000c00 */
.L_x_20:
[----:B------:R-:W-:Y:S05]  /*31d0*/  BSYNC.RECONVERGENT B0 ;  /* 0x0000000000007941 */ /* 0x000fea0003800200 */
.L_x_19:
[----:B------:R-:W-:-:S09]  /*31e0*/  UISETP.NE.AND UP0, UPT, UR17, 0x1, UPT ;  /* 0x000000011100788c */ /* 0x000fd2000bf05270 */
[----:B------:R-:W-:Y:S05]  /*31f0*/  BRA.U !UP0, `(.L_x_18) ;  /* 0x0000000108707547 */ /* 0x000fea000b800000 */
[----:B------:R-:W-:Y:S01]  /*3200*/  IADD3 R18, PT, PT, R18, UR15, RZ ;  /* 0x0000000f12127c10 */ /* 0x000fe2000fffe0ff */
[----:B------:R-:W-:Y:S03]  /*3210*/  BSSY.RECONVERGENT B0, `(.L_x_21) ;  /* 0x000000b000007945 */ /* 0x000fe60003800200 */
[----:B------:R-:W-:-:S13]  /*3220*/  ISETP.GT.U32.AND P0, PT, R18, 0xf, PT ;  /* 0x0000000f1200780c */ /* 0x000fda0003f04070 */
[----:B------:R-:W-:Y:S05]  /*3230*/  @P0 BRA `(.L_x_22) ;  /* 0x0000000000200947 */ /* 0x000fea0003800000 */
[----:B012---:R-:W0:Y:S01]  /*3240*/  LDC.64 R12, c[0x0][0x388] ;  /* 0x0000e200ff0c7b82 */ /* 0x007e220000000a00 */
[----:B------:R-:W1:Y:S01]  /*3250*/  LDCU UR5, c[0x0][0x394] ;  /* 0x00007280ff0577ac */ /* 0x000e620008000800 */
[----:B------:R-:W-:-:S04]  /*3260*/  VIADD R15, R18, UR4 ;  /* 0x00000004120f7c36 */ /* 0x000fc80008000000 */
[----:B-1----:R-:W-:-:S04]  /*3270*/  IMAD R15, R15, UR5, R26 ;  /* 0x000000050f0f7c24 */ /* 0x002fc8000f8e021a */
[----:B0-----:R-:W-:-:S06]  /*3280*/  IMAD.WIDE R12, R15, 0x2, R12 ;  /* 0x000000020f0c7825 */ /* 0x001fcc00078e020c */
[----:B------:R-:W2:Y:S01]  /*3290*/  LDG.E.128 R12, desc[UR12][R12.64] ;  /* 0x0000000c0c0c7981 */ /* 0x000ea2000c1e1d00 */
[----:B------:R-:W-:-:S05]  /*32a0*/  LEA R16, R18, R27, 0x6 ;  /* 0x0000001b12107211 */ /* 0x000fca00078e30ff */
[----:B--2---:R3:W-:Y:S02]  /*32b0*/  STS.128 [R16], R12 ;  /* 0x0000000c10007388 */ /* 0x0047e40000000c00 */
.L_x_22:
[----:B------:R-:W-:Y:S05]  /*32c0*/  BSYNC.RECONVERGENT B0 ;  /* 0x0000000000007941 */ /* 0x000fea0003800200 */
.L_x_21:
[----:B------:R-:W-:-:S09]  /*32d0*/  UISETP.NE.AND UP0, UPT, UR17, 0x2, UPT ;  /* 0x000000021100788c */ /* 0x000fd2000bf05270 */
[----:B------:R-:W-:Y:S05]  /*32e0*/  BRA.U !UP0, `(.L_x_18) ;  /* 0x0000000108347547 */ /* 0x000fea000b800000 */
[----:B0123--:R-:W-:Y:S01]  /*32f0*/  VIADD R16, R18, UR15 ;  /* 0x0000000f12107c36 */ /* 0x00ffe20008000000 */
[----:B------:R-:W-:Y:S04]  /*3300*/  BSSY.RECONVERGENT B0, `(.L_x_18) ;  /* 0x000000b000007945 */ /* 0x000fe80003800200 */
[----:B------:R-:W-:-:S13]  /*3310*/  ISETP.GT.U32.AND P0, PT, R16, 0xf, PT ;  /* 0x0000000f1000780c */ /* 0x000fda0003f04070 */
[----:B------:R-:W-:Y:S05]  /*3320*/  @P0 BRA `(.L_x_23) ;  /* 0x0000000000200947 */ /* 0x000fea0003800000 */
[----:B------:R-:W0:Y:S01]  /*3330*/  LDC.64 R12, c[0x0][0x388] ;  /* 0x0000e200ff0c7b82 */ /* 0x000e220000000a00 */
[----:B------:R-:W1:Y:S01]  /*3340*/  LDCU UR5, c[0x0][0x394] ;  /* 0x00007280ff0577ac */ /* 0x000e620008000800 */
[----:B------:R-:W-:-:S05]  /*3350*/  IADD3 R15, PT, PT, R16, UR4, RZ ;  /* 0x00000004100f7c10 */ /* 0x000fca000fffe0ff */
[----:B-1----:R-:W-:-:S04]  /*3360*/  IMAD R15, R15, UR5, R26 ;  /* 0x000000050f0f7c24 */ /* 0x002fc8000f8e021a */
[----:B0-----:R-:W-:-:S06]  /*3370*/  IMAD.WIDE R12, R15, 0x2, R12 ;  /* 0x000000020f0c7825 */ /* 0x001fcc00078e020c */
[----:B------:R-:W2:Y:S01]  /*3380*/  LDG.E.128 R12, desc[UR12][R12.64] ;  /* 0x0000000c0c0c7981 */ /* 0x000ea2000c1e1d00 */
[----:B------:R-:W-:-:S05]  /*3390*/  IMAD R16, R16, 0x40, R27 ;  /* 0x0000004010107824 */ /* 0x000fca00078e021b */
[----:B--2---:R0:W-:Y:S02]  /*33a0*/  STS.128 [R16], R12 ;  /* 0x0000000c10007388 */ /* 0x0041e40000000c00 */
.L_x_23:
[----:B------:R-:W-:Y:S05]  /*33b0*/  BSYNC.RECONVERGENT B0 ;  /* 0x0000000000007941 */ /* 0x000fea0003800200 */
.L_x_18:
[----:B01234-:R-:W0:Y:S01]  /*33c0*/  S2R R13, SR_TID.X ;  /* 0x00000000000d7919 */ /* 0x01fe220000002100 */
[----:B------:R-:W1:Y:S01]  /*33d0*/  S2UR UR6, SR_CgaCtaId ;  /* 0x00000000000679c3 */ /* 0x000e620000008800 */
[----:B------:R-:W-:Y:S01]  /*33e0*/  SHF.R.U32.HI R12, RZ, 0x3, R0 ;  /* 0x00000003ff0c7819 */ /* 0x000fe20000011600 */
[----:B------:R-:W-:-:S06]  /*33f0*/  UMOV UR5, 0x400 ;  /* 0x0000040000057882 */ /* 0x000fcc0000000000 */
[----:B------:R-:W-:Y:S01]  /*3400*/  BAR.SYNC.DEFER_BLOCKING 0x0 ;  /* 0x0000000000007b1d */ /* 0x000fe20000010000 */
[----:B------:R-:W-:Y:S01]  /*3410*/  LOP3.LUT R15, R0, 0xf, RZ, 0xc0, !PT ;  /* 0x0000000f000f7812 */ /* 0x000fe200078ec0ff */
[----:B------:R-:W-:Y:S01]  /*3420*/  UIADD3 UR8, UPT, UPT, UR5, 0x400, URZ ;  /* 0x0000040005087890 */ /* 0x000fe2000fffe0ff */
[----:B------:R-:W-:Y:S01]  /*3430*/  LOP3.LUT R12, R12, 0x70, RZ, 0xc0, !PT ;  /* 0x000000700c0c7812 */ /* 0x000fe200078ec0ff */
[----:B------:R-:W-:Y:S01]  /*3440*/  IMAD.SHL.U32 R31, R31, 0x2, RZ ;  /* 0x000000021f1f7824 */ /* 0x000fe200078e00ff */
[----:B------:R-:W-:Y:S02]  /*3450*/  LOP3.LUT R16, R0, 0x1f, RZ, 0xc0, !PT ;  /* 0x0000001f00107812 */ /* 0x000fe400078ec0ff */
[----:B------:R-:W-:Y:S02]  /*3460*/  IADD3 R15, PT, PT, R12, R15, RZ ;  /* 0x0000000f0c0f7210 */ /* 0x000fe40007ffe0ff */
[----:B------:R-:W-:Y:S02]  /*3470*/  SHF.L.U32 R12, R0, 0x6, RZ ;  /* 0x00000006000c7819 */ /* 0x000fe400000006ff */
[----:B------:R-:W-:-:S02]  /*3480*/  ISETP.GT.U32.AND P0, PT, R16, 0xf, PT ;  /* 0x0000000f1000780c */ /* 0x000fc40003f04070 */
[----:B------:R-:W-:Y:S02]  /*3490*/  LOP3.LUT R12, R12, 0x3c0, RZ, 0xc0, !PT ;  /* 0x000003c00c0c7812 */ /* 0x000fe400078ec0ff */
[----:B------:R-:W-:Y:S01]  /*34a0*/  LOP3.LUT R14, R31, 0x10, RZ, 0xc0, !PT ;  /* 0x000000101f0e7812 */ /* 0x000fe200078ec0ff */
[----:B-1----:R-:W-:Y:S02]  /*34b0*/  ULEA UR5, UR6, UR5, 0x18 ;  /* 0x0000000506057291 */ /* 0x002fe4000f8ec0ff */
[----:B------:R-:W-:-:S04]  /*34c0*/  ULEA UR8, UR6, UR8, 0x18 ;  /* 0x0000000806087291 */ /* 0x000fc8000f8ec0ff */
[----:B------:R-:W-:Y:S02]  /*34d0*/  LEA R15, R15, UR5, 0x5 ;  /* 0x000000050f0f7c11 */ /* 0x000fe4000f8e28ff */
[----:B0-----:R-:W-:Y:S01]  /*34e0*/  SHF.R.U32.HI R13, RZ, 0x2, R13 ;  /* 0x00000002ff0d7819 */ /* 0x001fe2000001160d */
[----:B------:R-:W-:Y:S01]  /*34f0*/  VIADD R12, R12, UR8 ;  /* 0x000000080c0c7c36 */ /* 0x000fe20008000000 */
[----:B------:R-:W-:Y:S02]  /*3500*/  IADD3 R14, PT, PT, R15, R14, RZ ;  /* 0x0000000e0f0e7210 */ /* 0x000fe40007ffe0ff */
[----:B------:R-:W-:-:S04]  /*3510*/  LOP3.LUT R13, R13, 0x18, RZ, 0xc0, !PT ;  /* 0x000000180d0d7812 */ /* 0x000fc800078ec0ff */
[----:B------:R-:W-:Y:S02]  /*3520*/  LEA R16, R13, R12, 0x1 ;  /* 0x0000000c0d107211 */ /* 0x000fe400078e08ff */
[----:B------:R-:W-:Y:S01]  /*3530*/  LDSM.16.M88.4 R12, [R14] ;  /* 0x000000000e0c783b */ /* 0x000fe20000000200 */
[----:B------:R-:W-:Y:S05]  /*3540*/  @!P0 WARPSYNC.ALL ;  /* 0x0000000000008948 */ /* 0x000fea0003800000 */
[----:B------:R-:W0:Y:S03]  /*3550*/  @!P0 LDSM.16.MT88.2 R4, [R16] ;  /* 0x000000001004883b */ /* 0x000e260000004100 */
[----:B------:R-:W-:Y:S05]  /*3560*/  WARPSYNC.ALL ;  /* 0x0000000000007948 */ /* 0x000fea0003800000 */
[----:B------:R-:W1:Y:S01]  /*3570*/  LDCU UR5, c[0x0][0x398] ;  /* 0x00007300ff0577ac */ /* 0x000e620008000800 */
[----:B0-----:R-:W-:Y:S01]  /*3580*/  HMMA.16816.F32 R8, R12, R4, R8 ;  /* 0x000000040c08723c */ /* 0x001fe20000001808 */
[----:B------:R-:W-:-:S04]  /*3590*/  UIADD3 UR4, UPT, UPT, UR4, 0x10, URZ ;  /* 0x0000001004047890 */ /* 0x000fc8000fffe0ff */
[----:B-1----:R-:W-:Y:S01]  /*35a0*/  UISETP.GE.AND UP0, UPT, UR4, UR5, UPT ;  /* 0x000000050400728c */ /* 0x002fe2000bf06270 */
[----:B------:R-:W-:Y:S08]  /*35b0*/  BAR.SYNC.DEFER_BLOCKING 0x0 ;  /* 0x0000000000007b1d */ /* 0x000ff00000010000 */
[----:B------:R-:W-:Y:S06]  /*35c0*/  BRA.U !UP0, `(.L_x_24) ;  /* 0xffffffcd087c7547 */ /* 0x000fec000b83ffff */
.L_x_0:
[----:B------:R-:W0:Y:S01]  /*35d0*/  S2R R4, SR_TID.X ;  /* 0x0000000000047919 */ /* 0x000e220000002100 */
[----:B------:R-:W1:Y:S01]  /*35e0*/  LDC R12, c[0x0][0x394] ;  /* 0x0000e500ff0c7b82 */ /* 0x000e620000000800 */
[----:B------:R-:W-:-:S04]  /*35f0*/  SHF.R.U32.HI R6, RZ, 0x3, R0 ;  /* 0x00000003ff067819 */ /* 0x000fc80000011600 */
[----:B------:R-:W-:Y:S01]  /*3600*/  LOP3.LUT R7, R6, 0x70, RZ, 0xc0, !PT ;  /* 0x0000007006077812 */ /* 0x000fe200078ec0ff */
[----:B------:R-:W-:-:S03]  /*3610*/  IMAD.SHL.U32 R6, R0, 0x2, RZ ;  /* 0x0000000200067824 */ /* 0x000fc600078e00ff */
[----:B--2---:R-:W-:Y:S02]  /*3620*/  LEA R2, R2, R7, 0x5 ;  /* 0x0000000702027211 */ /* 0x004fe400078e28ff */
[----:B------:R-:W-:Y:S02]  /*3630*/  LOP3.LUT R7, R0, 0x1f, RZ, 0xc0, !PT ;  /* 0x0000001f00077812 */ /* 0x000fe400078ec0ff */
[----:B------:R-:W-:Y:S02]  /*3640*/  LOP3.LUT R6, R6, 0x6, RZ, 0xc0, !PT ;  /* 0x0000000606067812 */ /* 0x000fe400078ec0ff */
[----:B------:R-:W-:Y:S02]  /*3650*/  LEA.HI R2, R7, R2, RZ, 0x1e ;  /* 0x0000000207027211 */ /* 0x000fe400078ff0ff */
[----:B0-----:R-:W-:Y:S02]  /*3660*/  SHF.R.U32.HI R13, RZ, 0x2, R4 ;  /* 0x00000002ff0d7819 */ /* 0x001fe40000011604 */
[----:B------:R-:W0:Y:S02]  /*3670*/  LDC.64 R4, c[0x0][0x3a0] ;  /* 0x0000e800ff047b82 */ /* 0x000e240000000a00 */
[----:B------:R-:W-:-:S04]  /*3680*/  LOP3.LUT R14, R13, 0x18, RZ, 0xc0, !PT ;  /* 0x000000180d0e7812 */ /* 0x000fc800078ec0ff */
[----:B----4-:R-:W-:-:S05]  /*3690*/  LEA R3, R3, R14, 0x5 ;  /* 0x0000000e03037211 */ /* 0x010fca00078e28ff */
[----:B------:R-:W-:-:S04]  /*36a0*/  IMAD.IADD R3, R6, 0x1, R3 ;  /* 0x0000000106037824 */ /* 0x000fc800078e0203 */
[----:B-1----:R-:W-:-:S05]  /*36b0*/  IMAD R3, R2, R12, R3 ;  /* 0x0000000c02037224 */ /* 0x002fca00078e0203 */
[----:B------:R-:W-:Y:S01]  /*36c0*/  LEA R7, R12, R3, 0x3 ;  /* 0x000000030c077211 */ /* 0x000fe200078e18ff */
[----:B0-----:R-:W-:-:S04]  /*36d0*/  IMAD.WIDE R2, R3, 0x4, R4 ;  /* 0x0000000403027825 */ /* 0x001fc800078e0204 */
[----:B------:R-:W-:Y:S01]  /*36e0*/  IMAD.WIDE R4, R7, 0x4, R4 ;  /* 0x0000000407047825 */ /* 0x000fe200078e0204 */
[----:B------:R-:W-:Y:S04]  /*36f0*/  STG.E desc[UR12][R2.64], R8 ;  /* 0x0000000802007986 */ /* 0x000fe8000c10190c */
[----:B------:R-:W-:Y:S04]  /*3700*/  STG.E desc[UR12][R2.64+0x4], R9 ;  /* 0x0000040902007986 */ /* 0x000fe8000c10190c */
[----:B------:R-:W-:Y:S04]  /*3710*/  STG.E desc[UR12][R4.64], R10 ;  /* 0x0000000a04007986 */ /* 0x000fe8000c10190c */
[----:B------:R-:W-:Y:S01]  /*3720*/  STG.E desc[UR12][R4.64+0x4], R11 ;  /* 0x0000040b04007986 */ /* 0x000fe2000c10190c */
[----:B------:R-:W-:Y:S05]  /*3730*/  EXIT ;  /* 0x000000000000794d */ /* 0x000fea0003800000 */
        .weak           $__internal_0_$__cuda_sm20_div_u16
        .type           $__internal_0_$__cuda_sm20_div_u16,@function
        .size           $__internal_0_$__cuda_sm20_div_u16,(.L_x_27 - $__internal_0_$__cuda_sm20_div_u16)
$__internal_0_$__cuda_sm20_div_u16:
[----:B------:R-:W0:Y:S01]  /*3740*/  I2F.U16 R4, UR8 ;  /* 0x0000000800047d06 */ /* 0x000e220008101000 */
[----:B------:R-:W-:Y:S01]  /*3750*/  MOV R5, 0x4b800000 ;  /* 0x4b80000000057802 */ /* 0x000fe20000000f00 */
[----:B------:R-:W-:Y:S01]  /*3760*/  UISETP.NE.U32.AND UP0, UPT, UR8, URZ, UPT ;  /* 0x000000ff0800728c */ /* 0x000fe2000bf05070 */
[C---:B0-----:R-:W-:Y:S02]  /*3770*/  FSETP.GEU.AND P1, PT, |R4|.reuse, 1.175494350822287508e-38, PT ;  /* 0x008000000400780b */ /* 0x041fe40003f2e200 */
[----:B------:R-:W-:Y:S02]  /*3780*/  FSETP.GT.AND P0, PT, |R4|, 8.50705917302346158658e+37, PT ;  /* 0x7e8000000400780b */ /* 0x000fe40003f04200 */
[----:B------:R-:W-:-:S04]  /*3790*/  FSEL R5, R5, 1, !P1 ;  /* 0x3f80000005057808 */ /* 0x000fc80004800000 */
[----:B------:R-:W-:-:S05]  /*37a0*/  FSEL R5, R5, 0.25, !P0 ;  /* 0x3e80000005057808 */ /* 0x000fca0004000000 */
[----:B------:R-:W-:Y:S02]  /*37b0*/  FMUL R7, R4, R5 ;  /* 0x0000000504077220 */ /* 0x000fe40000400000 */
[----:B------:R-:W-:Y:S08]  /*37c0*/  I2F.U16.RZ R4, UR6 ;  /* 0x0000000600047d06 */ /* 0x000ff0000810d000 */
[----:B------:R-:W0:Y:S02]  /*37d0*/  MUFU.RCP R8, R7 ;  /* 0x0000000700087308 */ /* 0x000e240000001000 */
[----:B0-----:R-:W-:-:S04]  /*37e0*/  FMUL R8, R5, R8 ;  /* 0x0000000805087220 */ /* 0x001fc80000400000 */
[----:B------:R-:W-:-:S04]  /*37f0*/  VIADD R5, R8, 0x2 ;  /* 0x0000000208057836 */ /* 0x000fc80000000000 */
[----:B------:R-:W-:Y:S01]  /*3800*/  FMUL.RZ R8, R4, R5 ;  /* 0x0000000504087220 */ /* 0x000fe2000040c000 */
[----:B------:R-:W-:Y:S02]  /*3810*/  MOV R4, R9 ;  /* 0x0000000900047202 */ /* 0x000fe40000000f00 */
[----:B------:R-:W-:-:S03]  /*3820*/  MOV R5, 0x0 ;  /* 0x0000000000057802 */ /* 0x000fc60000000f00 */
[----:B------:R-:W0:Y:S02]  /*3830*/  F2I.U32.TRUNC.NTZ R8, R8 ;  /* 0x0000000800087305 */ /* 0x000e24000020f000 */
[----:B0-----:R-:W-:-:S13]  /*3840*/  R2UR UR4, R8 ;  /* 0x00000000080472ca */ /* 0x001fda00000e0000 */
[----:B------:R-:W-:-:S07]  /*3850*/  ULOP3.LUT UR9, UR4, 0xffff, URZ, 0xc0, !UPT ;  /* 0x0000ffff04097892 */ /* 0x000fce000f8ec0ff */
[----:B------:R-:W-:Y:S01]  /*3860*/  @!UP0 UMOV UR9, 0xffffffff ;  /* 0xffffffff00098882 */ /* 0x000fe20000000000 */
[----:B------:R-:W-:Y:S05]  /*3870*/  RET.REL.NODEC R4 `(_Z17mma_m16n8k16_ptx2ILi32ELi32EEvP6__halfS1_iiiPf) ;  /* 0xffffffc404e07950 */ /* 0x000fea0003c3ffff */
.L_x_25:
[----:B------:R-:W-:-:S00]  /*3880*/  BRA `(.L_x_25) ;  /* 0xfffffffc00fc7947 */ /* 0x000fc0000383ffff */
[----:B------:R-:W-:-:S00]  /*3890*/  NOP ;  /* 0x0000000000007918 */ /* 0x000fc00000000000 */
        /* <DEDUP_REMOVED lines=14> */
.L_x_27:


//--------------------- .text._Z16mma_m16n8k16_ptxILi32ELi32EEvP6__halfS1_iiiPf --------------------------
	.section	.text._Z16mma_m16n8k16_ptxILi32ELi32EEvP6__halfS1_iiiPf,"ax",@progbits
	.align	128
        .global         _Z16mma_m16n8k16_ptxILi32ELi32EEvP6__halfS1_iiiPf
        .type           _Z16mma_m16n8k16_ptxILi32ELi32EEvP6__halfS1_iiiPf,@function
        .size           _Z16mma_m16n8k16_ptxILi32ELi32EEvP6__halfS1_iiiPf,(.L_x_29 - _Z16mma_m16n8k16_ptxILi32ELi32EEvP6__halfS1_iiiPf)
        .other          _Z16mma_m16n8k16_ptxILi32ELi32EEvP6__halfS1_iiiPf,@"STO_CUDA_ENTRY STV_DEFAULT"
_Z16mma_m16n8k16_ptxILi32ELi32EEvP6__halfS1_iiiPf:
.text._Z16mma_m16n8k16_ptxILi32ELi32EEvP6__halfS1_iiiPf:
[----:B------:R-:W-:Y:S01]  /*0000*/  LDC R1, c[0x0][0x37c] ;  /* 0x0000df00ff017b82 */ /* 0x000fe20000000800 */
[----:B------:R-:W0:Y:S07]  /*0010*/  S2R R10, SR_TID.X ;  /* 0x00000000000a7919 */ /* 0x000e2e0000002100 */
[----:B------:R-:W1:Y:S01]  /*0020*/  LDC.64 R4, c[0x0][0x380] ;  /* 0x0000e000ff047b82 */ /* 0x000e620000000a00 */
[----:B------:R-:W2:Y:S01]  /*0030*/  LDCU.64 UR4, c[0x0][0x358] ;  /* 0x00006b00ff0477ac */ /* 0x000ea20008000a00 */
[----:B------:R-:W3:Y:S01]  /*0040*/  S2R R9, SR_CTAID.Y ;  /* 0x0000000000097919 */ /* 0x000ee20000002600 */
[----:B------:R-:W4:Y:S01]  /*0050*/  LDCU.64 UR6, c[0x0][0x3a0] ;  /* 0x00007400ff0677ac */ /* 0x000f220008000a00 */
[----:B------:R-:W5:Y:S04]  /*0060*/  S2R R11, SR_CTAID.X ;  /* 0x00000000000b7919 */ /* 0x000f680000002500 */
[----:B------:R-:W2:Y:S01]  /*0070*/  LDC.64 R6, c[0x0][0x388] ;  /* 0x0000e200ff067b82 */ /* 0x000ea20000000a00 */
[--C-:B0-----:R-:W-:Y:S01]  /*0080*/  SHF.R.U32.HI R0, RZ, 0x3, R10.reuse ;  /* 0x00000003ff007819 */ /* 0x101fe2000001160a */
[----:B------:R-:W-:Y:S01]  /*0090*/  IMAD.SHL.U32 R8, R10, 0x40, RZ ;  /* 0x000000400a087824 */ /* 0x000fe200078e00ff */
[----:B------:R-:W-:-:S02]  /*00a0*/  SHF.R.U32.HI R3, RZ, 0x2, R10 ;  /* 0x00000002ff037819 */ /* 0x000fc4000001160a */
[----:B------:R-:W-:Y:S02]  /*00b0*/  LOP3.LUT R0, R0, 0x70, RZ, 0xc0, !PT ;  /* 0x0000007000007812 */ /* 0x000fe400078ec0ff */
[----:B------:R-:W-:Y:S02]  /*00c0*/  LOP3.LUT R2, R3, 0x18, RZ, 0xc0, !PT ;  /* 0x0000001803027812 */ /* 0x000fe400078ec0ff */
[----:B------:R-:W-:Y:S01]  /*00d0*/  LOP3.LUT R8, R8, 0xc0, RZ, 0xc0, !PT ;  /* 0x000000c008087812 */ /* 0x000fe200078ec0ff */
[----:B---3--:R-:W-:Y:S02]  /*00e0*/  IMAD R9, R9, 0x20, R0 ;  /* 0x0000002009097824 */ /* 0x008fe400078e0200 */
[----:B-----5:R-:W-:Y:S01]  /*00f0*/  IMAD R0, R11, 0x20, R2 ;  /* 0x000000200b007824 */ /* 0x020fe200078e0202 */
[----:B------:R-:W-:-:S04]  /*0100*/  LOP3.LUT R2, R3, 0x7, RZ, 0xc0, !PT ;  /* 0x0000000703027812 */ /* 0x000fc800078ec0ff */
[----:B------:R-:W-:Y:S01]  /*0110*/  LOP3.LUT R11, R0, 0x7, R3, 0xf8, !PT ;  /* 0x00000007000b7812 */ /* 0x000fe200078ef803 */
[----:B------:R-:W-:Y:S02]  /*0120*/  IMAD.SHL.U32 R3, R10, 0x2, RZ ;  /* 0x000000020a037824 */ /* 0x000fe400078e00ff */
[----:B------:R-:W-:Y:S02]  /*0130*/  IMAD.IADD R2, R2, 0x1, R9 ;  /* 0x0000000102027824 */ /* 0x000fe400078e0209 */
[----:B------:R-:W-:Y:S01]  /*0140*/  IMAD.IADD R9, R8, 0x1, R11 ;  /* 0x0000000108097824 */ /* 0x000fe200078e020b */
[----:B------:R-:W-:-:S03]  /*0150*/  LOP3.LUT R3, R3, 0x6, RZ, 0xc0, !PT ;  /* 0x0000000603037812 */ /* 0x000fc600078ec0ff */
[----:B--2---:R-:W-:Y:S02]  /*0160*/  IMAD.WIDE R6, R9, 0x2, R6 ;  /* 0x0000000209067825 */ /* 0x004fe400078e0206 */
[----:B------:R-:W0:Y:S02]  /*0170*/  LDC.64 R8, c[0x0][0x3a0] ;  /* 0x0000e800ff087b82 */ /* 0x000e240000000a00 */
[C---:B------:R-:W-:Y:S01]  /*0180*/  IMAD R11, R2.reuse, 0x10, R3 ;  /* 0x00000010020b7824 */ /* 0x040fe200078e0203 */
[----:B------:R-:W2:Y:S03]  /*0190*/  LDG.E.U16 R18, desc[UR4][R6.64] ;  /* 0x0000000406127981 */ /* 0x000ea6000c1e1500 */
[----:B-1----:R-:W-:Y:S01]  /*01a0*/  IMAD.WIDE.U32 R10, R11, 0x2, R4 ;  /* 0x000000020b0a7825 */ /* 0x002fe200078e0004 */
[----:B------:R-:W2:Y:S04]  /*01b0*/  LDG.E.U16 R19, desc[UR4][R6.64+0x40] ;  /* 0x0000400406137981 */ /* 0x000ea8000c1e1500 */
[----:B------:R-:W3:Y:S04]  /*01c0*/  LDG.E.U16 R4, desc[UR4][R10.64] ;  /* 0x000000040a047981 */ /* 0x000ee8000c1e1500 */
[----:B------:R-:W3:Y:S04]  /*01d0*/  LDG.E.U16 R5, desc[UR4][R10.64+0x2] ;  /* 0x000002040a057981 */ /* 0x000ee8000c1e1500 */
[----:B------:R-:W5:Y:S04]  /*01e0*/  LDG.E.U16 R20, desc[UR4][R6.64+0x200] ;  /* 0x0002000406147981 */ /* 0x000f68000c1e1500 */
[----:B------:R-:W5:Y:S04]  /*01f0*/  LDG.E.U16 R21, desc[UR4][R6.64+0x240] ;  /* 0x0002400406157981 */ /* 0x000f68000c1e1500 */
[----:B------:R-:W4:Y:S04]  /*0200*/  LDG.E.U16 R12, desc[UR4][R10.64+0x100] ;  /* 0x000100040a0c7981 */ /* 0x000f28000c1e1500 */
[----:B------:R-:W4:Y:S04]  /*0210*/  LDG.E.U16 R13, desc[UR4][R10.64+0x102] ;  /* 0x000102040a0d7981 */ /* 0x000f28000c1e1500 */
[----:B------:R-:W4:Y:S04]  /*0220*/  LDG.E.U16 R14, desc[UR4][R10.64+0x10] ;  /* 0x000010040a0e7981 */ /* 0x000f28000c1e1500 */
[----:B------:R-:W4:Y:S04]  /*0230*/  LDG.E.U16 R15, desc[UR4][R10.64+0x12] ;  /* 0x000012040a0f7981 */ /* 0x000f28000c1e1500 */
[----:B------:R-:W4:Y:S04]  /*0240*/  LDG.E.U16 R16, desc[UR4][R10.64+0x110] ;  /* 0x000110040a107981 */ /* 0x000f28000c1e1500 */
[----:B------:R2:W4:Y:S01]  /*0250*/  LDG.E.U16 R17, desc[UR4][R10.64+0x112] ;  /* 0x000112040a117981 */ /* 0x000522000c1e1500 */
[----:B------:R-:W-:Y:S01]  /*0260*/  IMAD.SHL.U32 R2, R2, 0x20, RZ ;  /* 0x0000002002027824 */ /* 0x000fe200078e00ff */
[----:B--2---:R-:W-:-:S02]  /*0270*/  PRMT R10, R18, 0x5410, R19 ;  /* 0x00005410120a7816 */ /* 0x004fc40000000013 */
[----:B---3--:R-:W-:Y:S02]  /*0280*/  PRMT R4, R4, 0x5410, R5 ;  /* 0x0000541004047816 */ /* 0x008fe40000000005 */
[----:B-----5:R-:W-:Y:S02]  /*0290*/  PRMT R11, R20, 0x5410, R21 ;  /* 0x00005410140b7816 */ /* 0x020fe40000000015 */
[----:B----4-:R-:W-:Y:S02]  /*02a0*/  PRMT R5, R12, 0x5410, R13 ;  /* 0x000054100c057816 */ /* 0x010fe4000000000d */
[----:B------:R-:W-:Y:S02]  /*02b0*/  PRMT R6, R14, 0x5410, R15 ;  /* 0x000054100e067816 */ /* 0x000fe4000000000f */
[----:B------:R-:W-:Y:S02]  /*02c0*/  PRMT R7, R16, 0x5410, R17 ;  /* 0x0000541010077816 */ /* 0x000fe40000000011 */
[----:B------:R-:W-:-:S05]  /*02d0*/  LOP3.LUT R13, R0, 0x1, R3, 0xfe, !PT ;  /* 0x00000001000d7812 */ /* 0x000fca00078efe03 */
[----:B------:R-:W-:Y:S01]  /*02e0*/  HMMA.16816.F32 R4, R4, R10, RZ ;  /* 0x0000000a0404723c */ /* 0x000fe200000018ff */
[----:B------:R-:W-:Y:S02]  /*02f0*/  LOP3.LUT R3, R0, R3, RZ, 0xfc, !PT ;  /* 0x0000000300037212 */ /* 0x000fe400078efcff */
[----:B------:R-:W-:-:S03]  /*0300*/  IADD3 R0, P0, PT, R2, R13, RZ ;  /* 0x0000000d02007210 */ /* 0x000fc60007f1e0ff */
[----:B------:R-:W-:Y:S01]  /*0310*/  IMAD.IADD R3, R2, 0x1, R3 ;  /* 0x0000000102037824 */ /* 0x000fe200078e0203 */
[----:B------:R-:W-:Y:S02]  /*0320*/  LEA.HI.X.SX32 R13, R13, RZ, 0x1, P0 ;  /* 0x000000ff0d0d7211 */ /* 0x000fe400000f0eff */
[----:B------:R-:W-:Y:S01]  /*0330*/  LEA R2, P0, R0, UR6, 0x2 ;  /* 0x0000000600027c11 */ /* 0x000fe2000f8010ff */
[----:B0-----:R-:W-:-:S03]  /*0340*/  IMAD.WIDE R8, R3, 0x4, R8 ;  /* 0x0000000403087825 */ /* 0x001fc600078e0208 */
[----:B------:R-:W-:-:S06]  /*0350*/  LEA.HI.X R3, R0, UR7, R13, 0x2, P0 ;  /* 0x0000000700037c11 */ /* 0x000fcc00080f140d */
[----:B------:R-:W-:Y:S04]  /*0360*/  STG.E desc[UR4][R8.64], R4 ;  /* 0x0000000408007986 */ /* 0x000fe8000c101904 */
[----:B------:R-:W-:Y:S04]  /*0370*/  STG.E desc[UR4][R8.64+0x4], R5 ;  /* 0x0000040508007986 */ /* 0x000fe8000c101904 */
[----:B------:R-:W-:Y:S04]  /*0380*/  STG.E desc[UR4][R8.64+0x400], R6 ;  /* 0x0004000608007986 */ /* 0x000fe8000c101904 */
[----:B------:R-:W-:Y:S01]  /*0390*/  STG.E desc[UR4][R2.64+0x400], R7 ;  /* 0x0004000702007986 */ /* 0x000fe2000c101904 */
[----:B------:R-:W-:Y:S05]  /*03a0*/  EXIT ;  /* 0x000000000000794d */ /* 0x000fea0003800000 */
.L_x_26:
        /* <DEDUP_REMOVED lines=13> */
.L_x_29:


//--------------------- .nv.shared._Z17mma_m16n8k16_ptx2ILi32ELi32EEvP6__halfS1_iiiPf --------------------------
	.section	.nv.shared._Z17mma_m16n8k16_ptx2ILi32ELi32EEvP6__halfS1_iiiPf,"aw",@nobits
	.sectionflags	@""
	.align	2
.nv.shared._Z17mma_m16n8k16_ptx2ILi32ELi32EEvP6__halfS1_iiiPf:
	.zero		3072


//--------------------- .nv.shared.reserved.0     --------------------------
	.section	.nv.shared.reserved.0,"aw",@nobits
	.weak		__nv_reservedSMEM_offset_0_alias
	.size		__nv_reservedSMEM_offset_0_alias, 0, 64
	.other		__nv_reservedSMEM_offset_0_alias,@"STO_CUDA_RESERVED_SHARED STV_DEFAULT"
__nv_reservedSMEM_offset_0_alias:
	.zero		0
	.zero		64


//--------------------- .nv.constant0._Z17mma_m16n8k16_ptx2ILi32ELi32EEvP6__halfS1_iiiPf --------------------------
	.section	.nv.constant0._Z17mma_m16n8k16_ptx2ILi32ELi32EEvP6__halfS1_iiiPf,"a",@progbits
	.sectionflags	@""
	.align	4
.nv.constant0._Z17mma_m16n8k16_ptx2ILi32ELi32EEvP6__halfS1_iiiPf:
	.zero		936


//--------------------- .nv.constant0._Z16mma_m16n8k16_ptxILi32ELi32EEvP6__halfS1_iiiPf --------------------------
	.section	.nv.constant0._Z16mma_m16n8k16_ptxILi32ELi32EEvP6__halfS1_iiiPf,"a",@progbits
	.sectionflags	@""
	.align	4
.nv.constant0._Z16mma_m16n8k16_ptxILi32ELi32EEvP6__halfS1_iiiPf:
	.zero		936


//--------------------- SYMBOLS --------------------------

	.type		.nv.reservedSmem.offset0,@object
	.size		.nv.reservedSmem.offset0,0x4
	.type		.nv.reservedSmem.cap,@object
	.size		.nv.reservedSmem.cap,0x4
